	.target	sm_90a

	.elftype	@"ET_EXEC"


//--------------------- .note.nv.tkinfo           --------------------------
	.section	.note.nv.tkinfo,"",@"SHT_NOTE"
	.sectionflags	@"SHF_NOTE_NV_TKINFO"
	.tkinfo
        /*0018*/ 	.word	0x00000002
        /*0030*/ 	.string	""
        /*0030*/ 	.string	"ptxas"
        /*0030*/ 	.string	"Cuda compilation tools, release 13.0, V13.0.88"
        /*0030*/ 	.string	"Build cuda_13.0.r13.0/compiler.36424714_0"
        /*0030*/ 	.string	"-arch sm_90a -m 64 "



//--------------------- .note.nv.cuinfo           --------------------------
	.section	.note.nv.cuinfo,"",@"SHT_NOTE"
	.sectionflags	@"SHF_NOTE_NV_CUINFO"
        /*0018*/ 	.short	0x0002
        /*001a*/ 	.short	0x005a
        /*001c*/ 	.short	0x0082
	.zero		2


//--------------------- .nv.info                  --------------------------
	.section	.nv.info,"",@"SHT_CUDA_INFO"
	.align	4


	//----- nvinfo : EIATTR_REGCOUNT
	.align		4
        /*0000*/ 	.byte	0x04, 0x2f
        /*0002*/ 	.short	(.L_15 - .L_14)
	.align		4
.L_14:
        /*0004*/ 	.word	index@(_ZN7cutlass13device_kernelINS_4gemm6kernel13GemmUniversalIN4cute5tupleIJiiiiEEENS1_10collective13CollectiveMmaINS1_34MainloopSm90TmaGmmaWarpSpecializedILi11ENS5_IJNS4_1CILi4EEENSA_ILi2EEENSA_ILi1EEEEEENS1_35KernelTmaWarpSpecializedCooperativeEEENS5_IJNSA_ILi256EEENSA_ILi64EEENSA_ILi32EEEEEENS_10bfloat16_tENS5_IJlSD_lEEESL_SM_NS4_8TiledMMAINS4_8MMA_AtomIJNS4_4SM904GMMA27MMA_64x64x16_F32BF16BF16_SSILNSQ_5MajorE0ELSS_0ELNSQ_7ScaleInE1ELST_1EEEEEENS4_6LayoutINS5_IJSC_SD_SD_EEENS5_IJSD_NSA_ILi0EEESY_EEEEENS5_IJNS4_10UnderscoreES11_S11_EEEEENS4_23SM90_TMA_LOAD_MULTICASTENS4_14ComposedLayoutINS4_7SwizzleILi2ELi4ELi3EEENS4_18smem_ptr_flag_bitsILi16EEENSW_INS5_IJNSA_ILi8EEESJ_EEENS5_IJSJ_SD_EEEEEEEvNS4_8identityES14_S1E_vS1F_EENS_8epilogue10collective6detail29Sm90TmaWarpSpecializedAdapterINS1I_15DefaultEpilogueISL_SM_SM_NS1H_6thread17LinearCombinationISL_Li1EffLNS1M_9ScaleType4KindE0ELNS_15FloatRoundStyleE2ESL_EENS1_15EpilogueDefaultEEEEEvvEEEEvNT_6ParamsE)
        /*0008*/ 	.word	0x000000a8


	//----- nvinfo : EIATTR_FRAME_SIZE
	.align		4
.L_15:
        /*000c*/ 	.byte	0x04, 0x11
        /*000e*/ 	.short	(.L_17 - .L_16)
	.align		4
.L_16:
        /*0010*/ 	.word	index@(_ZN7cutlass13device_kernelINS_4gemm6kernel13GemmUniversalIN4cute5tupleIJiiiiEEENS1_10collective13CollectiveMmaINS1_34MainloopSm90TmaGmmaWarpSpecializedILi11ENS5_IJNS4_1CILi4EEENSA_ILi2EEENSA_ILi1EEEEEENS1_35KernelTmaWarpSpecializedCooperativeEEENS5_IJNSA_ILi256EEENSA_ILi64EEENSA_ILi32EEEEEENS_10bfloat16_tENS5_IJlSD_lEEESL_SM_NS4_8TiledMMAINS4_8MMA_AtomIJNS4_4SM904GMMA27MMA_64x64x16_F32BF16BF16_SSILNSQ_5MajorE0ELSS_0ELNSQ_7ScaleInE1ELST_1EEEEEENS4_6LayoutINS5_IJSC_SD_SD_EEENS5_IJSD_NSA_ILi0EEESY_EEEEENS5_IJNS4_10UnderscoreES11_S11_EEEEENS4_23SM90_TMA_LOAD_MULTICASTENS4_14ComposedLayoutINS4_7SwizzleILi2ELi4ELi3EEENS4_18smem_ptr_flag_bitsILi16EEENSW_INS5_IJNSA_ILi8EEESJ_EEENS5_IJSJ_SD_EEEEEEEvNS4_8identityES14_S1E_vS1F_EENS_8epilogue10collective6detail29Sm90TmaWarpSpecializedAdapterINS1I_15DefaultEpilogueISL_SM_SM_NS1H_6thread17LinearCombinationISL_Li1EffLNS1M_9ScaleType4KindE0ELNS_15FloatRoundStyleE2ESL_EENS1_15EpilogueDefaultEEEEEvvEEEEvNT_6ParamsE)
        /*0014*/ 	.word	0x00000000


	//----- nvinfo : EIATTR_MIN_STACK_SIZE
	.align		4
.L_17:
        /*0018*/ 	.byte	0x04, 0x12
        /*001a*/ 	.short	(.L_19 - .L_18)
	.align		4
.L_18:
        /*001c*/ 	.word	index@(_ZN7cutlass13device_kernelINS_4gemm6kernel13GemmUniversalIN4cute5tupleIJiiiiEEENS1_10collective13CollectiveMmaINS1_34MainloopSm90TmaGmmaWarpSpecializedILi11ENS5_IJNS4_1CILi4EEENSA_ILi2EEENSA_ILi1EEEEEENS1_35KernelTmaWarpSpecializedCooperativeEEENS5_IJNSA_ILi256EEENSA_ILi64EEENSA_ILi32EEEEEENS_10bfloat16_tENS5_IJlSD_lEEESL_SM_NS4_8TiledMMAINS4_8MMA_AtomIJNS4_4SM904GMMA27MMA_64x64x16_F32BF16BF16_SSILNSQ_5MajorE0ELSS_0ELNSQ_7ScaleInE1ELST_1EEEEEENS4_6LayoutINS5_IJSC_SD_SD_EEENS5_IJSD_NSA_ILi0EEESY_EEEEENS5_IJNS4_10UnderscoreES11_S11_EEEEENS4_23SM90_TMA_LOAD_MULTICASTENS4_14ComposedLayoutINS4_7SwizzleILi2ELi4ELi3EEENS4_18smem_ptr_flag_bitsILi16EEENSW_INS5_IJNSA_ILi8EEESJ_EEENS5_IJSJ_SD_EEEEEEEvNS4_8identityES14_S1E_vS1F_EENS_8epilogue10collective6detail29Sm90TmaWarpSpecializedAdapterINS1I_15DefaultEpilogueISL_SM_SM_NS1H_6thread17LinearCombinationISL_Li1EffLNS1M_9ScaleType4KindE0ELNS_15FloatRoundStyleE2ESL_EENS1_15EpilogueDefaultEEEEEvvEEEEvNT_6ParamsE)
        /*0020*/ 	.word	0x00000000
.L_19:


//--------------------- .nv.compat                --------------------------
	.section	.nv.compat,"",@"SHT_CUDA_COMPAT_INFO"
	.align	4
        /*0000*/ 	.byte	0x02, 0x09, 0x01, 0x00, 0x02, 0x02, 0x04, 0x00, 0x02, 0x05, 0x05, 0x00, 0x03, 0x07, 0x01, 0x01
        /*0010*/ 	.byte	0x02, 0x03, 0x01, 0x00, 0x02, 0x06, 0x01, 0x00, 0x04, 0x0b, 0x08, 0x00, 0x00, 0x00, 0x00, 0x00
        /*0020*/ 	.byte	0x00, 0x00, 0x00, 0x00


//--------------------- .nv.info._ZN7cutlass13device_kernelINS_4gemm6kernel13GemmUniversalIN4cute5tupleIJiiiiEEENS1_10collective13CollectiveMmaINS1_34MainloopSm90TmaGmmaWarpSpecializedILi11ENS5_IJNS4_1CILi4EEENSA_ILi2EEENSA_ILi1EEEEEENS1_35KernelTmaWarpSpecializedCooperativeEEENS5_IJNSA_ILi256EEENSA_ILi64EEENSA_ILi32EEEEEENS_10bfloat16_tENS5_IJlSD_lEEESL_SM_NS4_8TiledMMAINS4_8MMA_AtomIJNS4_4SM904GMMA27MMA_64x64x16_F32BF16BF16_SSILNSQ_5MajorE0ELSS_0ELNSQ_7ScaleInE1ELST_1EEEEEENS4_6LayoutINS5_IJSC_SD_SD_EEENS5_IJSD_NSA_ILi0EEESY_EEEEENS5_IJNS4_10UnderscoreES11_S11_EEEEENS4_23SM90_TMA_LOAD_MULTICASTENS4_14ComposedLayoutINS4_7SwizzleILi2ELi4ELi3EEENS4_18smem_ptr_flag_bitsILi16EEENSW_INS5_IJNSA_ILi8EEESJ_EEENS5_IJSJ_SD_EEEEEEEvNS4_8identityES14_S1E_vS1F_EENS_8epilogue10collective6detail29Sm90TmaWarpSpecializedAdapterINS1I_15DefaultEpilogueISL_SM_SM_NS1H_6thread17LinearCombinationISL_Li1EffLNS1M_9ScaleType4KindE0ELNS_15FloatRoundStyleE2ESL_EENS1_15EpilogueDefaultEEEEEvvEEEEvNT_6ParamsE --------------------------
	.section	.nv.info._ZN7cutlass13device_kernelINS_4gemm6kernel13GemmUniversalIN4cute5tupleIJiiiiEEENS1_10collective13CollectiveMmaINS1_34MainloopSm90TmaGmmaWarpSpecializedILi11ENS5_IJNS4_1CILi4EEENSA_ILi2EEENSA_ILi1EEEEEENS1_35KernelTmaWarpSpecializedCooperativeEEENS5_IJNSA_ILi256EEENSA_ILi64EEENSA_ILi32EEEEEENS_10bfloat16_tENS5_IJlSD_lEEESL_SM_NS4_8TiledMMAINS4_8MMA_AtomIJNS4_4SM904GMMA27MMA_64x64x16_F32BF16BF16_SSILNSQ_5MajorE0ELSS_0ELNSQ_7ScaleInE1ELST_1EEEEEENS4_6LayoutINS5_IJSC_SD_SD_EEENS5_IJSD_NSA_ILi0EEESY_EEEEENS5_IJNS4_10UnderscoreES11_S11_EEEEENS4_23SM90_TMA_LOAD_MULTICASTENS4_14ComposedLayoutINS4_7SwizzleILi2ELi4ELi3EEENS4_18smem_ptr_flag_bitsILi16EEENSW_INS5_IJNSA_ILi8EEESJ_EEENS5_IJSJ_SD_EEEEEEEvNS4_8identityES14_S1E_vS1F_EENS_8epilogue10collective6detail29Sm90TmaWarpSpecializedAdapterINS1I_15DefaultEpilogueISL_SM_SM_NS1H_6thread17LinearCombinationISL_Li1EffLNS1M_9ScaleType4KindE0ELNS_15FloatRoundStyleE2ESL_EENS1_15EpilogueDefaultEEEEEvvEEEEvNT_6ParamsE,"",@"SHT_CUDA_INFO"
	.sectionflags	@""
	.align	4


	//----- nvinfo : EIATTR_CUDA_API_VERSION
	.align		4
        /*0000*/ 	.byte	0x04, 0x37
        /*0002*/ 	.short	(.L_21 - .L_20)
.L_20:
        /*0004*/ 	.word	0x00000082


	//----- nvinfo : EIATTR_KPARAM_INFO
	.align		4
.L_21:
        /*0008*/ 	.byte	0x04, 0x17
        /*000a*/ 	.short	(.L_23 - .L_22)
.L_22:
        /*000c*/ 	.word	0x00000000
        /*0010*/ 	.short	0x0000
        /*0012*/ 	.short	0x0070
        /*0014*/ 	.byte	0x00, 0xf0, 0x01, 0x10


	//----- nvinfo : EIATTR_SPARSE_MMA_MASK
	.align		4
.L_23:
        /*0018*/ 	.byte	0x03, 0x50
        /*001a*/ 	.short	0x0000


	//----- nvinfo : EIATTR_MAXREG_COUNT
	.align		4
        /*001c*/ 	.byte	0x03, 0x1b
        /*001e*/ 	.short	0x00a8


	//----- nvinfo : EIATTR_NUM_BARRIERS
	.align		4
        /*0020*/ 	.byte	0x02, 0x4c
        /*0022*/ 	.byte	0x01
	.zero		1


	//----- nvinfo : EIATTR_EXTERNS
	.align		4
        /*0024*/ 	.byte	0x04, 0x0f
        /*0026*/ 	.short	(.L_25 - .L_24)


	//   ....[0]....
	.align		4
.L_24:
        /*0028*/ 	.word	index@(__assertfail)


	//----- nvinfo : EIATTR_MERCURY_ISA_VERSION
	.align		4
.L_25:
        /*002c*/ 	.byte	0x03, 0x5f
        /*002e*/ 	.short	0x0101


	//----- nvinfo : EIATTR_INT_WARP_WIDE_INSTR_OFFSETS
	.align		4
        /*0030*/ 	.byte	0x04, 0x31
        /*0032*/ 	.short	(.L_27 - .L_26)


	//   ....[0]....
.L_26:
        /*0034*/ 	.word	0x000005f0


	//   ....[1]....
        /*0038*/ 	.word	0x00000610


	//   ....[2]....
        /*003c*/ 	.word	0x000007c0


	//   ....[3]....
        /*0040*/ 	.word	0x00002010


	//----- nvinfo : EIATTR_COOP_GROUP_MASK_REGIDS
	.align		4
.L_27:
        /*0044*/ 	.byte	0x04, 0x29
        /*0046*/ 	.short	(.L_29 - .L_28)


	//   ....[0]....
.L_28:
        /*0048*/ 	.word	0xffffffff


	//   ....[1]....
        /*004c*/ 	.word	0xffffffff


	//   ....[2]....
        /*0050*/ 	.word	0xffffffff


	//   ....[3]....
        /*0054*/ 	.word	0xffffffff


	//   ....[4]....
        /*0058*/ 	.word	0xffffffff


	//   ....[5]....
        /*005c*/ 	.word	0xffffffff


	//----- nvinfo : EIATTR_COOP_GROUP_INSTR_OFFSETS
	.align		4
.L_29:
        /*0060*/ 	.byte	0x04, 0x28
        /*0062*/ 	.short	(.L_31 - .L_30)


	//   ....[0]....
.L_30:
        /*0064*/ 	.word	0x00000060


	//   ....[1]....
        /*0068*/ 	.word	0x00000070


	//   ....[2]....
        /*006c*/ 	.word	0x00000130


	//   ....[3]....
        /*0070*/ 	.word	0x00000410


	//   ....[4]....
        /*0074*/ 	.word	0x00000930


	//   ....[5]....
        /*0078*/ 	.word	0x000015d0


	//----- nvinfo : EIATTR_REG_RECONFIG
	.align		4
.L_31:
        /*007c*/ 	.byte	0x01, 0x54
	.zero		2


	//----- nvinfo : EIATTR_SYSCALL_OFFSETS
	.align		4
        /*0080*/ 	.byte	0x04, 0x46
        /*0082*/ 	.short	(.L_33 - .L_32)


	//   ....[0]....
.L_32:
        /*0084*/ 	.word	0x000017c0


	//----- nvinfo : EIATTR_MBARRIER_INSTR_OFFSETS
	.align		4
.L_33:
        /*0088*/ 	.byte	0x04, 0x39
        /*008a*/ 	.short	(.L_35 - .L_34)


	//   ....[0]....
.L_34:
        /*008c*/ 	.word	0x00000270
        /*0090*/ 	.word	0x000000ff
        /*0094*/ 	.word	0x00000000
        /*0098*/ 	.short	0x0100
        /*009a*/ 	.byte	0x08
	.zero		1


	//   ....[1]....
        /*009c*/ 	.word	0x00000280
        /*00a0*/ 	.word	0x000000ff
        /*00a4*/ 	.word	0x00000058
        /*00a8*/ 	.short	0x0100
        /*00aa*/ 	.byte	0x08
	.zero		1


	//   ....[2]....
        /*00ac*/ 	.word	0x00000290
        /*00b0*/ 	.word	0x000000ff
        /*00b4*/ 	.word	0x00000008
        /*00b8*/ 	.short	0x0100
        /*00ba*/ 	.byte	0x08
	.zero		1


	//   ....[3]....
        /*00bc*/ 	.word	0x000002a0
        /*00c0*/ 	.word	0x000000ff
        /*00c4*/ 	.word	0x00000060
        /*00c8*/ 	.short	0x0100
        /*00ca*/ 	.byte	0x08
	.zero		1


	//   ....[4]....
        /*00cc*/ 	.word	0x000002b0
        /*00d0*/ 	.word	0x000000ff
        /*00d4*/ 	.word	0x00000010
        /*00d8*/ 	.short	0x0100
        /*00da*/ 	.byte	0x08
	.zero		1


	//   ....[5]....
        /*00dc*/ 	.word	0x000002c0
        /*00e0*/ 	.word	0x000000ff
        /*00e4*/ 	.word	0x00000068
        /*00e8*/ 	.short	0x0100
        /*00ea*/ 	.byte	0x08
	.zero		1


	//   ....[6]....
        /*00ec*/ 	.word	0x000002d0
        /*00f0*/ 	.word	0x000000ff
        /*00f4*/ 	.word	0x00000018
        /*00f8*/ 	.short	0x0100
        /*00fa*/ 	.byte	0x08
	.zero		1


	//   ....[7]....
        /*00fc*/ 	.word	0x000002e0
        /*0100*/ 	.word	0x000000ff
        /*0104*/ 	.word	0x00000070
        /*0108*/ 	.short	0x0100
        /*010a*/ 	.byte	0x08
	.zero		1


	//   ....[8]....
        /*010c*/ 	.word	0x000002f0
        /*0110*/ 	.word	0x000000ff
        /*0114*/ 	.word	0x00000020
        /*0118*/ 	.short	0x0100
        /*011a*/ 	.byte	0x08
	.zero		1


	//   ....[9]....
        /*011c*/ 	.word	0x00000300
        /*0120*/ 	.word	0x000000ff
        /*0124*/ 	.word	0x00000078
        /*0128*/ 	.short	0x0100
        /*012a*/ 	.byte	0x08
	.zero		1


	//   ....[10]....
        /*012c*/ 	.word	0x00000310
        /*0130*/ 	.word	0x000000ff
        /*0134*/ 	.word	0x00000028
        /*0138*/ 	.short	0x0100
        /*013a*/ 	.byte	0x08
	.zero		1


	//   ....[11]....
        /*013c*/ 	.word	0x00000320
        /*0140*/ 	.word	0x000000ff
        /*0144*/ 	.word	0x00000080
        /*0148*/ 	.short	0x0100
        /*014a*/ 	.byte	0x08
	.zero		1


	//   ....[12]....
        /*014c*/ 	.word	0x00000330
        /*0150*/ 	.word	0x000000ff
        /*0154*/ 	.word	0x00000030
        /*0158*/ 	.short	0x0100
        /*015a*/ 	.byte	0x08
	.zero		1


	//   ....[13]....
        /*015c*/ 	.word	0x00000340
        /*0160*/ 	.word	0x000000ff
        /*0164*/ 	.word	0x00000088
        /*0168*/ 	.short	0x0100
        /*016a*/ 	.byte	0x08
	.zero		1


	//   ....[14]....
        /*016c*/ 	.word	0x00000350
        /*0170*/ 	.word	0x000000ff
        /*0174*/ 	.word	0x00000038
        /*0178*/ 	.short	0x0100
        /*017a*/ 	.byte	0x08
	.zero		1


	//   ....[15]....
        /*017c*/ 	.word	0x00000360
        /*0180*/ 	.word	0x000000ff
        /*0184*/ 	.word	0x00000090
        /*0188*/ 	.short	0x0100
        /*018a*/ 	.byte	0x08
	.zero		1


	//   ....[16]....
        /*018c*/ 	.word	0x00000370
        /*0190*/ 	.word	0x000000ff
        /*0194*/ 	.word	0x00000040
        /*0198*/ 	.short	0x0100
        /*019a*/ 	.byte	0x08
	.zero		1


	//   ....[17]....
        /*019c*/ 	.word	0x00000380
        /*01a0*/ 	.word	0x000000ff
        /*01a4*/ 	.word	0x00000098
        /*01a8*/ 	.short	0x0100
        /*01aa*/ 	.byte	0x08
	.zero		1


	//   ....[18]....
        /*01ac*/ 	.word	0x00000390
        /*01b0*/ 	.word	0x000000ff
        /*01b4*/ 	.word	0x00000048
        /*01b8*/ 	.short	0x0100
        /*01ba*/ 	.byte	0x08
	.zero		1


	//   ....[19]....
        /*01bc*/ 	.word	0x000003a0
        /*01c0*/ 	.word	0x000000ff
        /*01c4*/ 	.word	0x000000a0
        /*01c8*/ 	.short	0x0100
        /*01ca*/ 	.byte	0x08
	.zero		1


	//   ....[20]....
        /*01cc*/ 	.word	0x000003b0
        /*01d0*/ 	.word	0x000000ff
        /*01d4*/ 	.word	0x00000050
        /*01d8*/ 	.short	0x0100
        /*01da*/ 	.byte	0x08
	.zero		1


	//   ....[21]....
        /*01dc*/ 	.word	0x000003c0
        /*01e0*/ 	.word	0x000000ff
        /*01e4*/ 	.word	0x000000a8
        /*01e8*/ 	.short	0x0100
        /*01ea*/ 	.byte	0x08
	.zero		1


	//   ....[22]....
        /*01ec*/ 	.word	0x00000840
        /*01f0*/ 	.word	0x000000ff
        /*01f4*/ 	.word	0x000000c0
        /*01f8*/ 	.short	0x0100
        /*01fa*/ 	.byte	0x06
	.zero		1


	//   ....[23]....
        /*01fc*/ 	.word	0x000008e0
        /*0200*/ 	.word	0x000000ff
        /*0204*/ 	.word	0x000000c8
        /*0208*/ 	.short	0x0100
        /*020a*/ 	.byte	0x06
	.zero		1


	//   ....[24]....
        /*020c*/ 	.word	0x00001880
        /*0210*/ 	.word	0x00000003
        /*0214*/ 	.word	0x00000000
        /*0218*/ 	.short	0x010a
        /*021a*/ 	.byte	0x3f
	.zero		1


	//   ....[25]....
        /*021c*/ 	.word	0x000018e0
        /*0220*/ 	.word	0x00000003
        /*0224*/ 	.word	0x00000000
        /*0228*/ 	.short	0x010a
        /*022a*/ 	.byte	0x3f
	.zero		1


	//   ....[26]....
        /*022c*/ 	.word	0x00001c40
        /*0230*/ 	.word	0x00000005
        /*0234*/ 	.word	0x00000000
        /*0238*/ 	.short	0x010a
        /*023a*/ 	.byte	0x3f
	.zero		1


	//   ....[27]....
        /*023c*/ 	.word	0x00001c80
        /*0240*/ 	.word	0x00000005
        /*0244*/ 	.word	0x00000000
        /*0248*/ 	.short	0x010a
        /*024a*/ 	.byte	0x3f
	.zero		1


	//   ....[28]....
        /*024c*/ 	.word	0x00001ec0
        /*0250*/ 	.word	0x00000004
        /*0254*/ 	.word	0x00000000
        /*0258*/ 	.short	0x0101
        /*025a*/ 	.byte	0x3f
	.zero		1


	//   ....[29]....
        /*025c*/ 	.word	0x000020b0
        /*0260*/ 	.word	0x00000000
        /*0264*/ 	.word	0x00000000
        /*0268*/ 	.short	0x0101
        /*026a*/ 	.byte	0x3f
	.zero		1


	//   ....[30]....
        /*026c*/ 	.word	0x00007ec0
        /*0270*/ 	.word	0x00000015
        /*0274*/ 	.word	0x00000058
        /*0278*/ 	.short	0x010a
        /*027a*/ 	.byte	0x3f
	.zero		1


	//   ....[31]....
        /*027c*/ 	.word	0x00008280
        /*0280*/ 	.word	0x00000006
        /*0284*/ 	.word	0x000000c8
        /*0288*/ 	.short	0x0101
        /*028a*/ 	.byte	0x3f
	.zero		1


	//   ....[32]....
        /*028c*/ 	.word	0x000089b0
        /*0290*/ 	.word	0x00000007
        /*0294*/ 	.word	0x00000000
        /*0298*/ 	.short	0x010a
        /*029a*/ 	.byte	0x3f
	.zero		1


	//   ....[33]....
        /*029c*/ 	.word	0x00008a30
        /*02a0*/ 	.word	0x00000008
        /*02a4*/ 	.word	0x00000000
        /*02a8*/ 	.short	0x010a
        /*02aa*/ 	.byte	0x3f
	.zero		1


	//   ....[34]....
        /*02ac*/ 	.word	0x00008ac0
        /*02b0*/ 	.word	0x00000009
        /*02b4*/ 	.word	0x00000000
        /*02b8*/ 	.short	0x010a
        /*02ba*/ 	.byte	0x3f
	.zero		1


	//   ....[35]....
        /*02bc*/ 	.word	0x00008b50
        /*02c0*/ 	.word	0x00000008
        /*02c4*/ 	.word	0x00000000
        /*02c8*/ 	.short	0x010a
        /*02ca*/ 	.byte	0x3f
	.zero		1


	//   ....[36]....
        /*02cc*/ 	.word	0x00008be0
        /*02d0*/ 	.word	0x00000009
        /*02d4*/ 	.word	0x00000000
        /*02d8*/ 	.short	0x010a
        /*02da*/ 	.byte	0x3f
	.zero		1


	//   ....[37]....
        /*02dc*/ 	.word	0x00008c70
        /*02e0*/ 	.word	0x00000008
        /*02e4*/ 	.word	0x00000000
        /*02e8*/ 	.short	0x010a
        /*02ea*/ 	.byte	0x3f
	.zero		1


	//   ....[38]....
        /*02ec*/ 	.word	0x00008d00
        /*02f0*/ 	.word	0x00000009
        /*02f4*/ 	.word	0x00000000
        /*02f8*/ 	.short	0x010a
        /*02fa*/ 	.byte	0x3f
	.zero		1


	//   ....[39]....
        /*02fc*/ 	.word	0x00008d90
        /*0300*/ 	.word	0x00000008
        /*0304*/ 	.word	0x00000000
        /*0308*/ 	.short	0x010a
        /*030a*/ 	.byte	0x3f
	.zero		1


	//   ....[40]....
        /*030c*/ 	.word	0x00008e20
        /*0310*/ 	.word	0x00000009
        /*0314*/ 	.word	0x00000000
        /*0318*/ 	.short	0x010a
        /*031a*/ 	.byte	0x3f
	.zero		1


	//   ....[41]....
        /*031c*/ 	.word	0x00008eb0
        /*0320*/ 	.word	0x00000006
        /*0324*/ 	.word	0x00000000
        /*0328*/ 	.short	0x010a
        /*032a*/ 	.byte	0x3f
	.zero		1


	//   ....[42]....
        /*032c*/ 	.word	0x00008f40
        /*0330*/ 	.word	0x00000003
        /*0334*/ 	.word	0x00000000
        /*0338*/ 	.short	0x010a
        /*033a*/ 	.byte	0x3f
	.zero		1


	//   ....[43]....
        /*033c*/ 	.word	0x00008fa0
        /*0340*/ 	.word	0x00000003
        /*0344*/ 	.word	0x00000000
        /*0348*/ 	.short	0x010a
        /*034a*/ 	.byte	0x3f
	.zero		1


	//   ....[44]....
        /*034c*/ 	.word	0x00008ff0
        /*0350*/ 	.word	0x00000005
        /*0354*/ 	.word	0x00000000
        /*0358*/ 	.short	0x010a
        /*035a*/ 	.byte	0x3f
	.zero		1


	//   ....[45]....
        /*035c*/ 	.word	0x000090c0
        /*0360*/ 	.word	0x00000015
        /*0364*/ 	.word	0x00000058
        /*0368*/ 	.short	0x010a
        /*036a*/ 	.byte	0x3f
	.zero		1


	//   ....[46]....
        /*036c*/ 	.word	0x00009190
        /*0370*/ 	.word	0x00000007
        /*0374*/ 	.word	0x00000000
        /*0378*/ 	.short	0x010a
        /*037a*/ 	.byte	0x3f
	.zero		1


	//   ....[47]....
        /*037c*/ 	.word	0x000091e0
        /*0380*/ 	.word	0x00000008
        /*0384*/ 	.word	0x00000000
        /*0388*/ 	.short	0x010a
        /*038a*/ 	.byte	0x3f
	.zero		1


	//   ....[48]....
        /*038c*/ 	.word	0x00009230
        /*0390*/ 	.word	0x00000009
        /*0394*/ 	.word	0x00000000
        /*0398*/ 	.short	0x010a
        /*039a*/ 	.byte	0x3f
	.zero		1


	//   ....[49]....
        /*039c*/ 	.word	0x00009280
        /*03a0*/ 	.word	0x00000008
        /*03a4*/ 	.word	0x00000000
        /*03a8*/ 	.short	0x010a
        /*03aa*/ 	.byte	0x3f
	.zero		1


	//   ....[50]....
        /*03ac*/ 	.word	0x000092d0
        /*03b0*/ 	.word	0x00000009
        /*03b4*/ 	.word	0x00000000
        /*03b8*/ 	.short	0x010a
        /*03ba*/ 	.byte	0x3f
	.zero		1


	//   ....[51]....
        /*03bc*/ 	.word	0x00009320
        /*03c0*/ 	.word	0x00000008
        /*03c4*/ 	.word	0x00000000
        /*03c8*/ 	.short	0x010a
        /*03ca*/ 	.byte	0x3f
	.zero		1


	//   ....[52]....
        /*03cc*/ 	.word	0x00009370
        /*03d0*/ 	.word	0x00000009
        /*03d4*/ 	.word	0x00000000
        /*03d8*/ 	.short	0x010a
        /*03da*/ 	.byte	0x3f
	.zero		1


	//   ....[53]....
        /*03dc*/ 	.word	0x000093c0
        /*03e0*/ 	.word	0x00000008
        /*03e4*/ 	.word	0x00000000
        /*03e8*/ 	.short	0x010a
        /*03ea*/ 	.byte	0x3f
	.zero		1


	//   ....[54]....
        /*03ec*/ 	.word	0x00009410
        /*03f0*/ 	.word	0x00000009
        /*03f4*/ 	.word	0x00000000
        /*03f8*/ 	.short	0x010a
        /*03fa*/ 	.byte	0x3f
	.zero		1


	//   ....[55]....
        /*03fc*/ 	.word	0x00009460
        /*0400*/ 	.word	0x00000006
        /*0404*/ 	.word	0x00000000
        /*0408*/ 	.short	0x010a
        /*040a*/ 	.byte	0x3f
	.zero		1


	//----- nvinfo : EIATTR_NUM_MBARRIERS
	.align		4
.L_35:
        /*040c*/ 	.byte	0x03, 0x38
        /*040e*/ 	.short	0x0018


	//----- nvinfo : EIATTR_EXIT_INSTR_OFFSETS
	.align		4
        /*0410*/ 	.byte	0x04, 0x1c
        /*0412*/ 	.short	(.L_37 - .L_36)


	//   ....[0]....
.L_36:
        /*0414*/ 	.word	0x00000b10


	//   ....[1]....
        /*0418*/ 	.word	0x00001330


	//   ....[2]....
        /*041c*/ 	.word	0x00007520


	//   ....[3]....
        /*0420*/ 	.word	0x00007a80


	//   ....[4]....
        /*0424*/ 	.word	0x00008f90


	//----- nvinfo : EIATTR_MAX_THREADS
	.align		4
.L_37:
        /*0428*/ 	.byte	0x04, 0x05
        /*042a*/ 	.short	(.L_39 - .L_38)
.L_38:
        /*042c*/ 	.word	0x00000180
        /*0430*/ 	.word	0x00000001
        /*0434*/ 	.word	0x00000001


	//----- nvinfo : EIATTR_CRS_STACK_SIZE
	.align		4
.L_39:
        /*0438*/ 	.byte	0x04, 0x1e
        /*043a*/ 	.short	(.L_41 - .L_40)
.L_40:
        /*043c*/ 	.word	0x00000000


	//----- nvinfo : EIATTR_CBANK_PARAM_SIZE
	.align		4
.L_41:
        /*0440*/ 	.byte	0x03, 0x19
        /*0442*/ 	.short	0x0470


	//----- nvinfo : EIATTR_PARAM_CBANK
	.align		4
        /*0444*/ 	.byte	0x04, 0x0a
        /*0446*/ 	.short	(.L_43 - .L_42)
	.align		4
.L_42:
        /*0448*/ 	.word	index@(.nv.constant0._ZN7cutlass13device_kernelINS_4gemm6kernel13GemmUniversalIN4cute5tupleIJiiiiEEENS1_10collective13CollectiveMmaINS1_34MainloopSm90TmaGmmaWarpSpecializedILi11ENS5_IJNS4_1CILi4EEENSA_ILi2EEENSA_ILi1EEEEEENS1_35KernelTmaWarpSpecializedCooperativeEEENS5_IJNSA_ILi256EEENSA_ILi64EEENSA_ILi32EEEEEENS_10bfloat16_tENS5_IJlSD_lEEESL_SM_NS4_8TiledMMAINS4_8MMA_AtomIJNS4_4SM904GMMA27MMA_64x64x16_F32BF16BF16_SSILNSQ_5MajorE0ELSS_0ELNSQ_7ScaleInE1ELST_1EEEEEENS4_6LayoutINS5_IJSC_SD_SD_EEENS5_IJSD_NSA_ILi0EEESY_EEEEENS5_IJNS4_10UnderscoreES11_S11_EEEEENS4_23SM90_TMA_LOAD_MULTICASTENS4_14ComposedLayoutINS4_7SwizzleILi2ELi4ELi3EEENS4_18smem_ptr_flag_bitsILi16EEENSW_INS5_IJNSA_ILi8EEESJ_EEENS5_IJSJ_SD_EEEEEEEvNS4_8identityES14_S1E_vS1F_EENS_8epilogue10collective6detail29Sm90TmaWarpSpecializedAdapterINS1I_15DefaultEpilogueISL_SM_SM_NS1H_6thread17LinearCombinationISL_Li1EffLNS1M_9ScaleType4KindE0ELNS_15FloatRoundStyleE2ESL_EENS1_15EpilogueDefaultEEEEEvvEEEEvNT_6ParamsE)
        /*044c*/ 	.short	0x0210
        /*044e*/ 	.short	0x0470


	//----- nvinfo : EIATTR_SW_WAR
	.align		4
.L_43:
        /*0450*/ 	.byte	0x04, 0x36
        /*0452*/ 	.short	(.L_45 - .L_44)
.L_44:
        /*0454*/ 	.word	0x00000008
.L_45:


//--------------------- .nv.callgraph             --------------------------
	.section	.nv.callgraph,"",@"SHT_CUDA_CALLGRAPH"
	.align	4
	.sectionentsize	8
	.align		4
        /*0000*/ 	.word	0x00000000
	.align		4
        /*0004*/ 	.word	0xffffffff
	.align		4
        /*0008*/ 	.word	index@(_ZN7cutlass13device_kernelINS_4gemm6kernel13GemmUniversalIN4cute5tupleIJiiiiEEENS1_10collective13CollectiveMmaINS1_34MainloopSm90TmaGmmaWarpSpecializedILi11ENS5_IJNS4_1CILi4EEENSA_ILi2EEENSA_ILi1EEEEEENS1_35KernelTmaWarpSpecializedCooperativeEEENS5_IJNSA_ILi256EEENSA_ILi64EEENSA_ILi32EEEEEENS_10bfloat16_tENS5_IJlSD_lEEESL_SM_NS4_8TiledMMAINS4_8MMA_AtomIJNS4_4SM904GMMA27MMA_64x64x16_F32BF16BF16_SSILNSQ_5MajorE0ELSS_0ELNSQ_7ScaleInE1ELST_1EEEEEENS4_6LayoutINS5_IJSC_SD_SD_EEENS5_IJSD_NSA_ILi0EEESY_EEEEENS5_IJNS4_10UnderscoreES11_S11_EEEEENS4_23SM90_TMA_LOAD_MULTICASTENS4_14ComposedLayoutINS4_7SwizzleILi2ELi4ELi3EEENS4_18smem_ptr_flag_bitsILi16EEENSW_INS5_IJNSA_ILi8EEESJ_EEENS5_IJSJ_SD_EEEEEEEvNS4_8identityES14_S1E_vS1F_EENS_8epilogue10collective6detail29Sm90TmaWarpSpecializedAdapterINS1I_15DefaultEpilogueISL_SM_SM_NS1H_6thread17LinearCombinationISL_Li1EffLNS1M_9ScaleType4KindE0ELNS_15FloatRoundStyleE2ESL_EENS1_15EpilogueDefaultEEEEEvvEEEEvNT_6ParamsE)
	.align		4
        /*000c*/ 	.word	index@(__assertfail)
	.align		4
        /*0010*/ 	.word	0x00000000
	.align		4
        /*0014*/ 	.word	0xfffffffe
	.align		4
        /*0018*/ 	.word	0x00000000
	.align		4
        /*001c*/ 	.word	0xfffffffd
	.align		4
        /*0020*/ 	.word	0x00000000
	.align		4
        /*0024*/ 	.word	0xfffffffc


//--------------------- .nv.constant4             --------------------------
	.section	.nv.constant4,"a",@progbits
	.align	8
	.align		8
.nv.constant4:
        /*0000*/ 	.dword	__assertfail
	.align		8
        /*0008*/ 	.dword	__unnamed_1
	.align		8
        /*0010*/ 	.dword	_ZN40_INTERNAL_8b3fcef9_4_k_cu_5046d057_177134cuda3std3__45__cpo5beginE
	.align		8
        /*0018*/ 	.dword	_ZN40_INTERNAL_8b3fcef9_4_k_cu_5046d057_177134cuda3std3__45__cpo3endE
	.align		8
        /*0020*/ 	.dword	_ZN40_INTERNAL_8b3fcef9_4_k_cu_5046d057_177134cuda3std3__45__cpo6cbeginE
	.align		8
        /*0028*/ 	.dword	_ZN40_INTERNAL_8b3fcef9_4_k_cu_5046d057_177134cuda3std3__45__cpo4cendE
	.align		8
        /*0030*/ 	.dword	_ZN40_INTERNAL_8b3fcef9_4_k_cu_5046d057_177134cuda3std3__442_GLOBAL__N__8b3fcef9_4_k_cu_5046d057_177136ignoreE
	.align		8
        /*0038*/ 	.dword	_ZN40_INTERNAL_8b3fcef9_4_k_cu_5046d057_177134cuda3std3__419piecewise_constructE
	.align		8
        /*0040*/ 	.dword	_ZN40_INTERNAL_8b3fcef9_4_k_cu_5046d057_177134cuda3std3__48in_placeE
	.align		8
        /*0048*/ 	.dword	_ZN40_INTERNAL_8b3fcef9_4_k_cu_5046d057_177134cuda3std6ranges3__45__cpo4swapE
	.align		8
        /*0050*/ 	.dword	_ZN40_INTERNAL_8b3fcef9_4_k_cu_5046d057_177134cuda3std6ranges3__45__cpo9iter_moveE
	.align		8
        /*0058*/ 	.dword	_ZN40_INTERNAL_8b3fcef9_4_k_cu_5046d057_177134cute7productE
	.align		8
        /*0060*/ 	.dword	_ZN40_INTERNAL_8b3fcef9_4_k_cu_5046d057_177134cute1_E
	.align		8
        /*0068*/ 	.dword	$str$22
	.align		8
        /*0070*/ 	.dword	$str$23


//--------------------- .text._ZN7cutlass13device_kernelINS_4gemm6kernel13GemmUniversalIN4cute5tupleIJiiiiEEENS1_10collective13CollectiveMmaINS1_34MainloopSm90TmaGmmaWarpSpecializedILi11ENS5_IJNS4_1CILi4EEENSA_ILi2EEENSA_ILi1EEEEEENS1_35KernelTmaWarpSpecializedCooperativeEEENS5_IJNSA_ILi256EEENSA_ILi64EEENSA_ILi32EEEEEENS_10bfloat16_tENS5_IJlSD_lEEESL_SM_NS4_8TiledMMAINS4_8MMA_AtomIJNS4_4SM904GMMA27MMA_64x64x16_F32BF16BF16_SSILNSQ_5MajorE0ELSS_0ELNSQ_7ScaleInE1ELST_1EEEEEENS4_6LayoutINS5_IJSC_SD_SD_EEENS5_IJSD_NSA_ILi0EEESY_EEEEENS5_IJNS4_10UnderscoreES11_S11_EEEEENS4_23SM90_TMA_LOAD_MULTICASTENS4_14ComposedLayoutINS4_7SwizzleILi2ELi4ELi3EEENS4_18smem_ptr_flag_bitsILi16EEENSW_INS5_IJNSA_ILi8EEESJ_EEENS5_IJSJ_SD_EEEEEEEvNS4_8identityES14_S1E_vS1F_EENS_8epilogue10collective6detail29Sm90TmaWarpSpecializedAdapterINS1I_15DefaultEpilogueISL_SM_SM_NS1H_6thread17LinearCombinationISL_Li1EffLNS1M_9ScaleType4KindE0ELNS_15FloatRoundStyleE2ESL_EENS1_15EpilogueDefaultEEEEEvvEEEEvNT_6ParamsE --------------------------
	.section	.text._ZN7cutlass13device_kernelINS_4gemm6kernel13GemmUniversalIN4cute5tupleIJiiiiEEENS1_10collective13CollectiveMmaINS1_34MainloopSm90TmaGmmaWarpSpecializedILi11ENS5_IJNS4_1CILi4EEENSA_ILi2EEENSA_ILi1EEEEEENS1_35KernelTmaWarpSpecializedCooperativeEEENS5_IJNSA_ILi256EEENSA_ILi64EEENSA_ILi32EEEEEENS_10bfloat16_tENS5_IJlSD_lEEESL_SM_NS4_8TiledMMAINS4_8MMA_AtomIJNS4_4SM904GMMA27MMA_64x64x16_F32BF16BF16_SSILNSQ_5MajorE0ELSS_0ELNSQ_7ScaleInE1ELST_1EEEEEENS4_6LayoutINS5_IJSC_SD_SD_EEENS5_IJSD_NSA_ILi0EEESY_EEEEENS5_IJNS4_10UnderscoreES11_S11_EEEEENS4_23SM90_TMA_LOAD_MULTICASTENS4_14ComposedLayoutINS4_7SwizzleILi2ELi4ELi3EEENS4_18smem_ptr_flag_bitsILi16EEENSW_INS5_IJNSA_ILi8EEESJ_EEENS5_IJSJ_SD_EEEEEEEvNS4_8identityES14_S1E_vS1F_EENS_8epilogue10collective6detail29Sm90TmaWarpSpecializedAdapterINS1I_15DefaultEpilogueISL_SM_SM_NS1H_6thread17LinearCombinationISL_Li1EffLNS1M_9ScaleType4KindE0ELNS_15FloatRoundStyleE2ESL_EENS1_15EpilogueDefaultEEEEEvvEEEEvNT_6ParamsE,"ax",@progbits
	.align	128
.text._ZN7cutlass13device_kernelINS_4gemm6kernel13GemmUniversalIN4cute5tupleIJiiiiEEENS1_10collective13CollectiveMmaINS1_34MainloopSm90TmaGmmaWarpSpecializedILi11ENS5_IJNS4_1CILi4EEENSA_ILi2EEENSA_ILi1EEEEEENS1_35KernelTmaWarpSpecializedCooperativeEEENS5_IJNSA_ILi256EEENSA_ILi64EEENSA_ILi32EEEEEENS_10bfloat16_tENS5_IJlSD_lEEESL_SM_NS4_8TiledMMAINS4_8MMA_AtomIJNS4_4SM904GMMA27MMA_64x64x16_F32BF16BF16_SSILNSQ_5MajorE0ELSS_0ELNSQ_7ScaleInE1ELST_1EEEEEENS4_6LayoutINS5_IJSC_SD_SD_EEENS5_IJSD_NSA_ILi0EEESY_EEEEENS5_IJNS4_10UnderscoreES11_S11_EEEEENS4_23SM90_TMA_LOAD_MULTICASTENS4_14ComposedLayoutINS4_7SwizzleILi2ELi4ELi3EEENS4_18smem_ptr_flag_bitsILi16EEENSW_INS5_IJNSA_ILi8EEESJ_EEENS5_IJSJ_SD_EEEEEEEvNS4_8identityES14_S1E_vS1F_EENS_8epilogue10collective6detail29Sm90TmaWarpSpecializedAdapterINS1I_15DefaultEpilogueISL_SM_SM_NS1H_6thread17LinearCombinationISL_Li1EffLNS1M_9ScaleType4KindE0ELNS_15FloatRoundStyleE2ESL_EENS1_15EpilogueDefaultEEEEEvvEEEEvNT_6ParamsE:
        .type           _ZN7cutlass13device_kernelINS_4gemm6kernel13GemmUniversalIN4cute5tupleIJiiiiEEENS1_10collective13CollectiveMmaINS1_34MainloopSm90TmaGmmaWarpSpecializedILi11ENS5_IJNS4_1CILi4EEENSA_ILi2EEENSA_ILi1EEEEEENS1_35KernelTmaWarpSpecializedCooperativeEEENS5_IJNSA_ILi256EEENSA_ILi64EEENSA_ILi32EEEEEENS_10bfloat16_tENS5_IJlSD_lEEESL_SM_NS4_8TiledMMAINS4_8MMA_AtomIJNS4_4SM904GMMA27MMA_64x64x16_F32BF16BF16_SSILNSQ_5MajorE0ELSS_0ELNSQ_7ScaleInE1ELST_1EEEEEENS4_6LayoutINS5_IJSC_SD_SD_EEENS5_IJSD_NSA_ILi0EEESY_EEEEENS5_IJNS4_10UnderscoreES11_S11_EEEEENS4_23SM90_TMA_LOAD_MULTICASTENS4_14ComposedLayoutINS4_7SwizzleILi2ELi4ELi3EEENS4_18smem_ptr_flag_bitsILi16EEENSW_INS5_IJNSA_ILi8EEESJ_EEENS5_IJSJ_SD_EEEEEEEvNS4_8identityES14_S1E_vS1F_EENS_8epilogue10collective6detail29Sm90TmaWarpSpecializedAdapterINS1I_15DefaultEpilogueISL_SM_SM_NS1H_6thread17LinearCombinationISL_Li1EffLNS1M_9ScaleType4KindE0ELNS_15FloatRoundStyleE2ESL_EENS1_15EpilogueDefaultEEEEEvvEEEEvNT_6ParamsE,@function
        .size           _ZN7cutlass13device_kernelINS_4gemm6kernel13GemmUniversalIN4cute5tupleIJiiiiEEENS1_10collective13CollectiveMmaINS1_34MainloopSm90TmaGmmaWarpSpecializedILi11ENS5_IJNS4_1CILi4EEENSA_ILi2EEENSA_ILi1EEEEEENS1_35KernelTmaWarpSpecializedCooperativeEEENS5_IJNSA_ILi256EEENSA_ILi64EEENSA_ILi32EEEEEENS_10bfloat16_tENS5_IJlSD_lEEESL_SM_NS4_8TiledMMAINS4_8MMA_AtomIJNS4_4SM904GMMA27MMA_64x64x16_F32BF16BF16_SSILNSQ_5MajorE0ELSS_0ELNSQ_7ScaleInE1ELST_1EEEEEENS4_6LayoutINS5_IJSC_SD_SD_EEENS5_IJSD_NSA_ILi0EEESY_EEEEENS5_IJNS4_10UnderscoreES11_S11_EEEEENS4_23SM90_TMA_LOAD_MULTICASTENS4_14ComposedLayoutINS4_7SwizzleILi2ELi4ELi3EEENS4_18smem_ptr_flag_bitsILi16EEENSW_INS5_IJNSA_ILi8EEESJ_EEENS5_IJSJ_SD_EEEEEEEvNS4_8identityES14_S1E_vS1F_EENS_8epilogue10collective6detail29Sm90TmaWarpSpecializedAdapterINS1I_15DefaultEpilogueISL_SM_SM_NS1H_6thread17LinearCombinationISL_Li1EffLNS1M_9ScaleType4KindE0ELNS_15FloatRoundStyleE2ESL_EENS1_15EpilogueDefaultEEEEEvvEEEEvNT_6ParamsE,(.L_x_210 - _ZN7cutlass13device_kernelINS_4gemm6kernel13GemmUniversalIN4cute5tupleIJiiiiEEENS1_10collective13CollectiveMmaINS1_34MainloopSm90TmaGmmaWarpSpecializedILi11ENS5_IJNS4_1CILi4EEENSA_ILi2EEENSA_ILi1EEEEEENS1_35KernelTmaWarpSpecializedCooperativeEEENS5_IJNSA_ILi256EEENSA_ILi64EEENSA_ILi32EEEEEENS_10bfloat16_tENS5_IJlSD_lEEESL_SM_NS4_8TiledMMAINS4_8MMA_AtomIJNS4_4SM904GMMA27MMA_64x64x16_F32BF16BF16_SSILNSQ_5MajorE0ELSS_0ELNSQ_7ScaleInE1ELST_1EEEEEENS4_6LayoutINS5_IJSC_SD_SD_EEENS5_IJSD_NSA_ILi0EEESY_EEEEENS5_IJNS4_10UnderscoreES11_S11_EEEEENS4_23SM90_TMA_LOAD_MULTICASTENS4_14ComposedLayoutINS4_7SwizzleILi2ELi4ELi3EEENS4_18smem_ptr_flag_bitsILi16EEENSW_INS5_IJNSA_ILi8EEESJ_EEENS5_IJSJ_SD_EEEEEEEvNS4_8identityES14_S1E_vS1F_EENS_8epilogue10collective6detail29Sm90TmaWarpSpecializedAdapterINS1I_15DefaultEpilogueISL_SM_SM_NS1H_6thread17LinearCombinationISL_Li1EffLNS1M_9ScaleType4KindE0ELNS_15FloatRoundStyleE2ESL_EENS1_15EpilogueDefaultEEEEEvvEEEEvNT_6ParamsE)
        .other          _ZN7cutlass13device_kernelINS_4gemm6kernel13GemmUniversalIN4cute5tupleIJiiiiEEENS1_10collective13CollectiveMmaINS1_34MainloopSm90TmaGmmaWarpSpecializedILi11ENS5_IJNS4_1CILi4EEENSA_ILi2EEENSA_ILi1EEEEEENS1_35KernelTmaWarpSpecializedCooperativeEEENS5_IJNSA_ILi256EEENSA_ILi64EEENSA_ILi32EEEEEENS_10bfloat16_tENS5_IJlSD_lEEESL_SM_NS4_8TiledMMAINS4_8MMA_AtomIJNS4_4SM904GMMA27MMA_64x64x16_F32BF16BF16_SSILNSQ_5MajorE0ELSS_0ELNSQ_7ScaleInE1ELST_1EEEEEENS4_6LayoutINS5_IJSC_SD_SD_EEENS5_IJSD_NSA_ILi0EEESY_EEEEENS5_IJNS4_10UnderscoreES11_S11_EEEEENS4_23SM90_TMA_LOAD_MULTICASTENS4_14ComposedLayoutINS4_7SwizzleILi2ELi4ELi3EEENS4_18smem_ptr_flag_bitsILi16EEENSW_INS5_IJNSA_ILi8EEESJ_EEENS5_IJSJ_SD_EEEEEEEvNS4_8identityES14_S1E_vS1F_EENS_8epilogue10collective6detail29Sm90TmaWarpSpecializedAdapterINS1I_15DefaultEpilogueISL_SM_SM_NS1H_6thread17LinearCombinationISL_Li1EffLNS1M_9ScaleType4KindE0ELNS_15FloatRoundStyleE2ESL_EENS1_15EpilogueDefaultEEEEEvvEEEEvNT_6ParamsE,@"STO_CUDA_ENTRY STV_DEFAULT"
_ZN7cutlass13device_kernelINS_4gemm6kernel13GemmUniversalIN4cute5tupleIJiiiiEEENS1_10collective13CollectiveMmaINS1_34MainloopSm90TmaGmmaWarpSpecializedILi11ENS5_IJNS4_1CILi4EEENSA_ILi2EEENSA_ILi1EEEEEENS1_35KernelTmaWarpSpecializedCooperativeEEENS5_IJNSA_ILi256EEENSA_ILi64EEENSA_ILi32EEEEEENS_10bfloat16_tENS5_IJlSD_lEEESL_SM_NS4_8TiledMMAINS4_8MMA_AtomIJNS4_4SM904GMMA27MMA_64x64x16_F32BF16BF16_SSILNSQ_5MajorE0ELSS_0ELNSQ_7ScaleInE1ELST_1EEEEEENS4_6LayoutINS5_IJSC_SD_SD_EEENS5_IJSD_NSA_ILi0EEESY_EEEEENS5_IJNS4_10UnderscoreES11_S11_EEEEENS4_23SM90_TMA_LOAD_MULTICASTENS4_14ComposedLayoutINS4_7SwizzleILi2ELi4ELi3EEENS4_18smem_ptr_flag_bitsILi16EEENSW_INS5_IJNSA_ILi8EEESJ_EEENS5_IJSJ_SD_EEEEEEEvNS4_8identityES14_S1E_vS1F_EENS_8epilogue10collective6detail29Sm90TmaWarpSpecializedAdapterINS1I_15DefaultEpilogueISL_SM_SM_NS1H_6thread17LinearCombinationISL_Li1EffLNS1M_9ScaleType4KindE0ELNS_15FloatRoundStyleE2ESL_EENS1_15EpilogueDefaultEEEEEvvEEEEvNT_6ParamsE:
[----:B------:R-:W0:Y:S01]  /*0000*/  LDC R1, c[0x0][0x28] ;  /* 0x00000a00ff017b82 */ /* 0x000e220000000800 */
[----:B------:R-:W1:Y:S01]  /*0010*/  S2R R98, SR_TID.X ;  /* 0x0000000000627919 */ /* 0x000e620000002100 */
[----:B------:R-:W-:Y:S01]  /*0020*/  ELECT P0, URZ, PT ;  /* 0x00000000003f782f */ /* 0x000fe20003800000 */
[----:B------:R-:W-:Y:S01]  /*0030*/  BSSY B0, `(.L_x_0) ;  /* 0x000000f000007945 */ /* 0x000fe20003800000 */
[--C-:B-1----:R-:W-:Y:S02]  /*0040*/  SHF.R.U32.HI R0, RZ, 0x5, R98.reuse ;  /* 0x00000005ff007819 */ /* 0x102fe40000011662 */
[----:B------:R-:W-:-:S03]  /*0050*/  SHF.R.U32.HI R7, RZ, 0x7, R98 ;  /* 0x00000007ff077819 */ /* 0x000fc60000011662 */
[----:B------:R-:W1:Y:S04]  /*0060*/  SHFL.IDX PT, R3, R0, RZ, 0x1f ;  /* 0x00001fff00037589 */ /* 0x000e6800000e0000 */
[----:B------:R2:W3:Y:S01]  /*0070*/  SHFL.IDX PT, R2, R7, RZ, 0x1f ;  /* 0x00001fff07027589 */ /* 0x0004e200000e0000 */
[----:B-1----:R-:W-:-:S13]  /*0080*/  ISETP.NE.OR P0, PT, R3, RZ, !P0 ;  /* 0x000000ff0300720c */ /* 0x002fda0004705670 */
[----:B0-23--:R-:W-:Y:S05]  /*0090*/  @P0 BRA `(.L_x_1) ;  /* 0x0000000000200947 */ /* 0x00dfea0003800000 */
[----:B------:R-:W-:Y:S02]  /*00a0*/  ULDC.64 UR4, c[0x0][0x198] ;  /* 0x0000660000047ab9 */ /* 0x000fe40000000a00 */
[----:B------:R-:W-:Y:S02]  /*00b0*/  UIADD3 UR6, UP0, UR4, 0xf0, URZ ;  /* 0x000000f004067890 */ /* 0x000fe4000ff1e03f */
[----:B------:R-:W-:Y:S02]  /*00c0*/  UIADD3 UR4, UP1, UR4, 0x1f0, URZ ;  /* 0x000001f004047890 */ /* 0x000fe4000ff3e03f */
[----:B------:R-:W-:Y:S02]  /*00d0*/  UIADD3.X UR7, URZ, UR5, URZ, UP0, !UPT ;  /* 0x000000053f077290 */ /* 0x000fe400087fe43f */
[----:B------:R-:W-:-:S07]  /*00e0*/  UIADD3.X UR5, URZ, UR5, URZ, UP1, !UPT ;  /* 0x000000053f057290 */ /* 0x000fce0008ffe43f */
[----:B------:R0:W-:Y:S02]  /*00f0*/  UTMACCTL.PF [UR6] ;  /* 0x00000000060079b9 */ /* 0x0001e40008040000 */
[----:B------:R0:W-:Y:S02]  /*0100*/  UTMACCTL.PF [UR4] ;  /* 0x00000000040079b9 */ /* 0x0001e40008040000 */
[----:B0-----:R-:W-:Y:S01]  /*0110*/  NOP ;  /* 0x0000000000007918 */ /* 0x001fe20000000000 */
.L_x_1:
[----:B------:R-:W-:Y:S05]  /*0120*/  BSYNC B0 ;  /* 0x0000000000007941 */ /* 0x000fea0003800000 */
.L_x_0:
[----:B------:R-:W0:Y:S01]  /*0130*/  SHFL.IDX PT, R5, R0, RZ, 0x1f ;  /* 0x00001fff00057589 */ /* 0x000e2200000e0000 */
[----:B------:R-:W-:-:S04]  /*0140*/  SHF.R.S32.HI R9, RZ, 0x1f, R98 ;  /* 0x0000001fff097819 */ /* 0x000fc80000011462 */
[----:B------:R-:W-:Y:S02]  /*0150*/  LEA.HI R9, R9, R98, RZ, 0x7 ;  /* 0x0000006209097211 */ /* 0x000fe400078f38ff */
[----:B0-----:R-:W-:-:S13]  /*0160*/  ISETP.NE.AND P0, PT, R5, RZ, PT ;  /* 0x000000ff0500720c */ /* 0x001fda0003f05270 */
[----:B------:R-:W-:Y:S05]  /*0170*/  @P0 BRA `(.L_x_2) ;  /* 0x00000000009c0947 */ /* 0x000fea0003800000 */
[----:B------:R-:W-:Y:S01]  /*0180*/  ELECT P0, URZ, PT ;  /* 0x00000000003f782f */ /* 0x000fe20003800000 */
[----:B------:R-:W-:-:S12]  /*0190*/  BSSY B0, `(.L_x_2) ;  /* 0x0000025000007945 */ /* 0x000fd80003800000 */
[----:B------:R-:W-:Y:S05]  /*01a0*/  @!P0 BRA `(.L_x_3) ;  /* 0x00000000008c8947 */ /* 0x000fea0003800000 */
[----:B------:R-:W0:Y:S01]  /*01b0*/  S2UR UR8, SR_CgaCtaId ;  /* 0x00000000000879c3 */ /* 0x000e220000008800 */
[----:B------:R-:W-:Y:S01]  /*01c0*/  UMOV UR4, 0x400 ;  /* 0x0000040000047882 */ /* 0x000fe20000000000 */
[----:B------:R-:W-:Y:S01]  /*01d0*/  UMOV UR5, 0x1 ;  /* 0x0000000100057882 */ /* 0x000fe20000000000 */
[----:B------:R-:W-:Y:S02]  /*01e0*/  UMOV UR6, 0xa ;  /* 0x0000000a00067882 */ /* 0x000fe40000000000 */
[----:B------:R-:W-:-:S04]  /*01f0*/  UIADD3 UR6, -UR6, 0x100000, URZ ;  /* 0x0010000006067890 */ /* 0x000fc8000fffe13f */
[----:B------:R-:W-:Y:S02]  /*0200*/  USHF.L.U32 UR7, UR6, 0xb, URZ ;  /* 0x0000000b06077899 */ /* 0x000fe4000800063f */
[----:B------:R-:W-:Y:S02]  /*0210*/  USHF.L.U32 UR6, UR6, 0x1, URZ ;  /* 0x0000000106067899 */ /* 0x000fe4000800063f */
[----:B0-----:R-:W-:Y:S02]  /*0220*/  ULEA UR8, UR8, UR4, 0x18 ;  /* 0x0000000408087291 */ /* 0x001fe4000f8ec03f */
[----:B------:R-:W-:-:S04]  /*0230*/  UIADD3 UR4, -UR5, 0x100000, URZ ;  /* 0x0010000005047890 */ /* 0x000fc8000fffe13f */
[----:B------:R-:W-:Y:S02]  /*0240*/  USHF.L.U32 UR5, UR4, 0xb, URZ ;  /* 0x0000000b04057899 */ /* 0x000fe4000800063f */
[----:B------:R-:W-:Y:S01]  /*0250*/  USHF.L.U32 UR4, UR4, 0x1, URZ ;  /* 0x0000000104047899 */ /* 0x000fe2000800063f */
[----:B------:R-:W0:Y:S11]  /*0260*/  FENCE.VIEW.ASYNC.S ;  /* 0x00000000000073c6 */ /* 0x000e360000000000 */
[----:B0-----:R0:W1:Y:S01]  /*0270*/  SYNCS.EXCH.64 URZ, [UR8], UR4 ;  /* 0x00000004083f75b2 */ /* 0x0010620008000100 */
[----:B------:R0:W2:Y:S01]  /*0280*/  SYNCS.EXCH.64 URZ, [UR8+0x58], UR6 ;  /* 0x00005806083f75b2 */ /* 0x0000a20008000100 */
[----:B------:R0:W3:Y:S01]  /*0290*/  SYNCS.EXCH.64 URZ, [UR8+0x8], UR4 ;  /* 0x00000804083f75b2 */ /* 0x0000e20008000100 */
[----:B------:R0:W4:Y:S01]  /*02a0*/  SYNCS.EXCH.64 URZ, [UR8+0x60], UR6 ;  /* 0x00006006083f75b2 */ /* 0x0001220008000100 */
[----:B------:R0:W0:Y:S01]  /*02b0*/  SYNCS.EXCH.64 URZ, [UR8+0x10], UR4 ;  /* 0x00001004083f75b2 */ /* 0x0000220008000100 */
        /* <DEDUP_REMOVED lines=17> */
[----:B------:R-:W-:Y:S01]  /*03d0*/  NOP ;  /* 0x0000000000007918 */ /* 0x000fe20000000000 */
.L_x_3:
[----:B0-----:R-:W-:Y:S05]  /*03e0*/  BSYNC B0 ;  /* 0x0000000000007941 */ /* 0x001fea0003800000 */
.L_x_2:
[----:B------:R-:W0:Y:S01]  /*03f0*/  S2UR UR8, SR_CTAID.X ;  /* 0x00000000000879c3 */ /* 0x000e220000002500 */
[----:B------:R-:W-:Y:S01]  /*0400*/  LOP3.LUT R9, R9, 0xffffff80, RZ, 0xc0, !PT ;  /* 0xffffff8009097812 */ /* 0x000fe200078ec0ff */
[----:B------:R-:W5:Y:S01]  /*0410*/  SHFL.IDX PT, R0, R0, RZ, 0x1f ;  /* 0x00001fff00007589 */ /* 0x000f6200000e0000 */
[----:B------:R-:W-:Y:S01]  /*0420*/  SHF.R.S32.HI R10, RZ, 0x1f, R5 ;  /* 0x0000001fff0a7819 */ /* 0x000fe20000011405 */
[----:B------:R-:W-:Y:S01]  /*0430*/  ULDC UR4, c[0x0][0x150] ;  /* 0x0000540000047ab9 */ /* 0x000fe20000000800 */
[----:B------:R-:W-:Y:S01]  /*0440*/  ELECT P0, URZ, PT ;  /* 0x00000000003f782f */ /* 0x000fe20003800000 */
[----:B------:R-:W-:Y:S01]  /*0450*/  IMAD.IADD R8, R98, 0x1, -R9 ;  /* 0x0000000162087824 */ /* 0x000fe200078e0a09 */
[----:B------:R-:W1:Y:S01]  /*0460*/  S2R R4, SR_CTAID.Y ;  /* 0x0000000000047919 */ /* 0x000e620000002600 */
[----:B------:R-:W-:Y:S01]  /*0470*/  LEA.HI R10, R10, R5, RZ, 0x2 ;  /* 0x000000050a0a7211 */ /* 0x000fe200078f10ff */
[----:B------:R-:W2:Y:S01]  /*0480*/  LDC R12, c[0x0][0x144] ;  /* 0x00005100ff0c7b82 */ /* 0x000ea20000000800 */
[----:B------:R-:W-:Y:S01]  /*0490*/  NOP ;  /* 0x0000000000007918 */ /* 0x000fe20000000000 */
[----:B------:R-:W-:Y:S01]  /*04a0*/  SHF.R.S32.HI R9, RZ, 0x1f, R8 ;  /* 0x0000001fff097819 */ /* 0x000fe20000011408 */
[----:B------:R-:W-:Y:S01]  /*04b0*/  NOP ;  /* 0x0000000000007918 */ /* 0x000fe20000000000 */
[----:B------:R-:W-:Y:S01]  /*04c0*/  LOP3.LUT R10, R10, 0x3ffffffc, RZ, 0xc0, !PT ;  /* 0x3ffffffc0a0a7812 */ /* 0x000fe200078ec0ff */
[----:B------:R-:W-:Y:S01]  /*04d0*/  IMAD.MOV.U32 R22, RZ, RZ, 0x1 ;  /* 0x00000001ff167424 */ /* 0x000fe200078e00ff */
[----:B------:R-:W-:-:S02]  /*04e0*/  LEA.HI R9, R9, R8, RZ, 0x3 ;  /* 0x0000000809097211 */ /* 0x000fc400078f18ff */
[----:B------:R-:W3:Y:S01]  /*04f0*/  LDC R13, c[0x0][0x140] ;  /* 0x00005000ff0d7b82 */ /* 0x000ee20000000800 */
[----:B------:R-:W-:Y:S01]  /*0500*/  IMAD.IADD R10, R5, 0x1, -R10 ;  /* 0x00000001050a7824 */ /* 0x000fe200078e0a0a */
[--C-:B------:R-:W-:Y:S02]  /*0510*/  SHF.R.S32.HI R6, RZ, 0x3, R9.reuse ;  /* 0x00000003ff067819 */ /* 0x100fe40000011409 */
[----:B------:R-:W-:Y:S02]  /*0520*/  SHF.R.S32.HI R9, RZ, 0x1f, R9 ;  /* 0x0000001fff097819 */ /* 0x000fe40000011409 */
[----:B------:R-:W-:Y:S02]  /*0530*/  ISETP.NE.AND P3, PT, R2, RZ, PT ;  /* 0x000000ff0200720c */ /* 0x000fe40003f65270 */
[----:B0-----:R-:W-:Y:S02]  /*0540*/  I2FP.F32.U32 R11, UR8 ;  /* 0x00000008000b7c45 */ /* 0x001fe40008201000 */
[----:B------:R-:W-:-:S02]  /*0550*/  LEA.HI R9, R9, R6, RZ, 0x2 ;  /* 0x0000000609097211 */ /* 0x000fc400078f10ff */
[----:B-----5:R-:W-:Y:S01]  /*0560*/  ISETP.NE.OR P0, PT, R0, RZ, !P0 ;  /* 0x000000ff0000720c */ /* 0x020fe20004705670 */
[----:B------:R-:W-:Y:S01]  /*0570*/  FMUL R11, R11, UR4 ;  /* 0x000000040b0b7c20 */ /* 0x000fe20008400000 */
[----:B------:R-:W-:Y:S01]  /*0580*/  LOP3.LUT R9, R9, 0xfffffffc, RZ, 0xc0, !PT ;  /* 0xfffffffc09097812 */ /* 0x000fe200078ec0ff */
[----:B------:R-:W-:Y:S01]  /*0590*/  ULDC UR4, c[0x0][0x154] ;  /* 0x0000550000047ab9 */ /* 0x000fe20000000800 */
[----:B------:R-:W-:-:S03]  /*05a0*/  SHF.R.S32.HI R0, RZ, 0x1f, R3 ;  /* 0x0000001fff007819 */ /* 0x000fc60000011403 */
[----:B------:R-:W0:Y:S01]  /*05b0*/  F2I.U32.TRUNC.NTZ R11, R11 ;  /* 0x0000000b000b7305 */ /* 0x000e22000020f000 */
[----:B------:R-:W-:Y:S01]  /*05c0*/  IMAD.IADD R9, R6, 0x1, -R9 ;  /* 0x0000000106097824 */ /* 0x000fe200078e0a09 */
[----:B------:R-:W-:-:S03]  /*05d0*/  LEA.HI R0, R0, R3, RZ, 0x2 ;  /* 0x0000000300007211 */ /* 0x000fc600078f10ff */
[----:B------:R-:W-:Y:S01]  /*05e0*/  IMAD R10, R10, 0x4, R9 ;  /* 0x000000040a0a7824 */ /* 0x000fe200078e0209 */
[----:B------:R-:W-:Y:S01]  /*05f0*/  VOTEU.ALL UP0, P0 ;  /* 0x00000000003f7886 */ /* 0x000fe20000000000 */
[----:B------:R-:W-:Y:S01]  /*0600*/  LOP3.LUT R0, R0, 0xfffffffc, RZ, 0xc0, !PT ;  /* 0xfffffffc00007812 */ /* 0x000fe200078ec0ff */
[----:B------:R-:W-:Y:S01]  /*0610*/  VOTEU.ALL UP1, P0 ;  /* 0x00000000003f7886 */ /* 0x000fe20000020000 */
[C---:B------:R-:W-:Y:S01]  /*0620*/  IMAD.SHL.U32 R19, R10.reuse, 0x4, RZ ;  /* 0x000000040a137824 */ /* 0x040fe200078e00ff */
[----:B------:R-:W-:Y:S01]  /*0630*/  SHF.R.S32.HI R9, RZ, 0x1f, R10 ;  /* 0x0000001fff097819 */ /* 0x000fe2000001140a */
[----:B------:R-:W5:Y:S01]  /*0640*/  @!UP0 S2UR UR7, SR_CgaCtaId ;  /* 0x00000000000789c3 */ /* 0x000f620000008800 */
[----:B------:R-:W-:Y:S01]  /*0650*/  IMAD.IADD R3, R3, 0x1, -R0 ;  /* 0x0000000103037824 */ /* 0x000fe200078e0a00 */
[----:B------:R-:W-:Y:S01]  /*0660*/  @!UP0 UMOV UR6, 0x400 ;  /* 0x0000040000068882 */ /* 0x000fe20000000000 */
[----:B------:R-:W-:Y:S01]  /*0670*/  LEA.HI R9, R9, R10, RZ, 0x2 ;  /* 0x0000000a09097211 */ /* 0x000fe200078f10ff */
[----:B0-----:R-:W-:Y:S01]  /*0680*/  IMAD.MOV R15, RZ, RZ, -R11 ;  /* 0x000000ffff0f7224 */ /* 0x001fe200078e0a0b */
[----:B------:R-:W-:-:S02]  /*0690*/  LOP3.LUT R19, R10, 0xc, R19, 0x78, !PT ;  /* 0x0000000c0a137812 */ /* 0x000fc400078e7813 */
[----:B------:R-:W-:Y:S01]  /*06a0*/  LOP3.LUT R11, R9, 0xfffffffc, RZ, 0xc0, !PT ;  /* 0xfffffffc090b7812 */ /* 0x000fe200078ec0ff */
[----:B--2---:R-:W-:Y:S01]  /*06b0*/  IMAD R6, R12, R15, UR8 ;  /* 0x000000080c067e24 */ /* 0x004fe2000f8e020f */
[----:B-1----:R-:W-:Y:S01]  /*06c0*/  I2FP.F32.U32 R12, R4 ;  /* 0x00000004000c7245 */ /* 0x002fe20000201000 */
[----:B------:R-:W0:Y:S01]  /*06d0*/  LDC R9, c[0x0][0x148] ;  /* 0x00005200ff097b82 */ /* 0x000e220000000800 */
[----:B------:R-:W-:Y:S01]  /*06e0*/  ISETP.NE.AND P1, PT, R3, 0x3, PT ;  /* 0x000000030300780c */ /* 0x000fe20003f25270 */
[----:B------:R-:W-:Y:S01]  /*06f0*/  IMAD.IADD R11, R10, 0x1, -R11 ;  /* 0x000000010a0b7824 */ /* 0x000fe200078e0a0b */
[----:B---3--:R-:W-:Y:S01]  /*0700*/  ISETP.EQ.U32.AND P2, PT, R13, 0x1, PT ;  /* 0x000000010d00780c */ /* 0x008fe20003f42070 */
[----:B------:R-:W-:Y:S01]  /*0710*/  FMUL R12, R12, UR4 ;  /* 0x000000040c0c7c20 */ /* 0x000fe20008400000 */
[----:B------:R-:W-:Y:S01]  /*0720*/  UMOV UR4, 0x20 ;  /* 0x0000002000047882 */ /* 0x000fe20000000000 */
[----:B------:R-:W-:Y:S01]  /*0730*/  ISETP.EQ.OR P1, PT, R3, RZ, !P1 ;  /* 0x000000ff0300720c */ /* 0x000fe20004f22670 */
[----:B------:R-:W-:-:S04]  /*0740*/  @!UP0 UIADD3 UR4, -UR4, 0x100000, URZ ;  /* 0x0010000004048890 */ /* 0x000fc8000fffe13f */
[----:B------:R-:W-:Y:S02]  /*0750*/  @!UP0 USHF.L.U32 UR5, UR4, 0xb, URZ ;  /* 0x0000000b04058899 */ /* 0x000fe4000800063f */
[----:B------:R-:W-:Y:S01]  /*0760*/  @!UP0 USHF.L.U32 UR4, UR4, 0x1, URZ ;  /* 0x0000000104048899 */ /* 0x000fe2000800063f */
[----:B------:R-:W-:Y:S01]  /*0770*/  ISETP.NE.AND P4, PT, R11, R6, PT ;  /* 0x000000060b00720c */ /* 0x000fe20003f85270 */
[----:B------:R-:W1:Y:S01]  /*0780*/  F2I.U32.TRUNC.NTZ R12, R12 ;  /* 0x0000000c000c7305 */ /* 0x000e62000020f000 */
[----:B------:R-:W-:Y:S01]  /*0790*/  ISETP.EQ.AND P1, PT, R2, RZ, P1 ;  /* 0x000000ff0200720c */ /* 0x000fe20000f22270 */
[----:B-----5:R-:W-:-:S03]  /*07a0*/  @!UP0 ULEA UR6, UR7, UR6, 0x18 ;  /* 0x0000000607068291 */ /* 0x020fc6000f8ec03f */
[----:B------:R-:W-:Y:S01]  /*07b0*/  SEL R18, RZ, 0x1, !P1 ;  /* 0x00000001ff127807 */ /* 0x000fe20004800000 */
[----:B------:R-:W-:Y:S01]  /*07c0*/  VOTEU.ALL UP0, P0 ;  /* 0x00000000003f7886 */ /* 0x000fe20000000000 */
[----:B------:R-:W-:Y:S01]  /*07d0*/  LOP3.LUT P0, RZ, R8, 0x7, RZ, 0xc0, !PT ;  /* 0x0000000708ff7812 */ /* 0x000fe2000780c0ff */
[----:B------:R-:W-:-:S04]  /*07e0*/  VIADD R8, R2, 0xffffffff ;  /* 0xffffffff02087836 */ /* 0x000fc80000000000 */
[----:B------:R-:W-:Y:S02]  /*07f0*/  @P4 SHF.R.S32.HI R0, RZ, 0x1f, R19 ;  /* 0x0000001fff004819 */ /* 0x000fe40000011413 */
[----:B------:R-:W-:Y:S01]  /*0800*/  ISETP.LT.U32.AND P0, PT, R19, 0x8, !P0 ;  /* 0x000000081300780c */ /* 0x000fe20004701070 */
[----:B-1----:R-:W-:Y:S01]  /*0810*/  IMAD.MOV R24, RZ, RZ, -R12 ;  /* 0x000000ffff187224 */ /* 0x002fe200078e0a0c */
[----:B------:R-:W-:Y:S01]  /*0820*/  @P4 LEA.HI R0, R0, R19, RZ, 0x2 ;  /* 0x0000001300004211 */ /* 0x000fe200078f10ff */
[----:B------:R-:W1:Y:S02]  /*0830*/  FENCE.VIEW.ASYNC.S ;  /* 0x00000000000073c6 */ /* 0x000e640000000000 */
[----:B-1----:R1:W2:Y:S01]  /*0840*/  @!UP0 SYNCS.EXCH.64 URZ, [UR6+0xc0], UR4 ;  /* 0x0000c004063f85b2 */ /* 0x0022a20008000100 */
[----:B------:R-:W-:Y:S01]  /*0850*/  ISETP.GE.U32.AND P6, PT, R8, 0x2, PT ;  /* 0x000000020800780c */ /* 0x000fe20003fc6070 */
[----:B0-----:R-:W-:Y:S01]  /*0860*/  IMAD R11, R9, R24, R4 ;  /* 0x00000018090b7224 */ /* 0x001fe200078e0204 */
[----:B------:R-:W-:-:S02]  /*0870*/  @P4 SHF.R.S32.HI R0, RZ, 0x2, R0 ;  /* 0x00000002ff004819 */ /* 0x000fc40000011400 */
[----:B------:R-:W-:Y:S02]  /*0880*/  SEL R18, R18, 0x2, P6 ;  /* 0x0000000212127807 */ /* 0x000fe40003000000 */
[----:B------:R-:W-:Y:S02]  /*0890*/  @P4 ISETP.NE.AND P5, PT, R0, R11, PT ;  /* 0x0000000b0000420c */ /* 0x000fe40003fa5270 */
[----:B------:R-:W-:Y:S02]  /*08a0*/  SEL R11, RZ, 0x1, !P0 ;  /* 0x00000001ff0b7807 */ /* 0x000fe40004000000 */
[----:B------:R-:W-:Y:S02]  /*08b0*/  @P4 SEL R22, RZ, 0x1, P5 ;  /* 0x00000001ff164807 */ /* 0x000fe40002800000 */
[----:B------:R-:W-:Y:S02]  /*08c0*/  LOP3.LUT R0, R98, 0x7f, RZ, 0xc0, !PT ;  /* 0x0000007f62007812 */ /* 0x000fe400078ec0ff */
[----:B------:R-:W-:Y:S01]  /*08d0*/  LOP3.LUT R22, R22, R11, RZ, 0xc0, !PT ;  /* 0x0000000b16167212 */ /* 0x000fe200078ec0ff */
[----:B------:R1:W0:Y:S01]  /*08e0*/  @!UP1 SYNCS.EXCH.64 URZ, [UR6+0xc8], UR4 ;  /* 0x0000c804063f95b2 */ /* 0x0002220008000100 */
[----:B------:R-:W-:Y:S01]  /*08f0*/  NOP ;  /* 0x0000000000007918 */ /* 0x000fe20000000000 */
[----:B-12---:R-:W-:Y:S05]  /*0900*/  @!P2 BRA `(.L_x_4) ;  /* 0x000000000008a947 */ /* 0x006fea0003800000 */
[----:B0---4-:R-:W-:Y:S01]  /*0910*/  UCGABAR_ARV ;  /* 0x00000000000079c7 */ /* 0x011fe20008000000 */
[----:B------:R-:W-:Y:S05]  /*0920*/  BRA `(.L_x_5) ;  /* 0x0000000000047947 */ /* 0x000fea0003800000 */
.L_x_4:
[----:B0---4-:R-:W-:Y:S01]  /*0930*/  NOP ;  /* 0x0000000000007918 */ /* 0x011fe20000000000 */
.L_x_5:
[----:B------:R-:W0:Y:S01]  /*0940*/  LDC R2, c[0x0][0x65c] ;  /* 0x00019700ff027b82 */ /* 0x000e220000000800 */
[----:B------:R-:W-:Y:S01]  /*0950*/  LOP3.LUT R5, R5, 0xfffff7ff, RZ, 0xc0, !PT ;  /* 0xfffff7ff05057812 */ /* 0x000fe200078ec0ff */
[----:B------:R-:W-:Y:S02]  /*0960*/  IMAD.U32 R10, RZ, RZ, UR8 ;  /* 0x00000008ff0a7e24 */ /* 0x000fe4000f8e00ff */
[----:B------:R-:W-:Y:S01]  /*0970*/  IMAD.MOV.U32 R11, RZ, RZ, RZ ;  /* 0x000000ffff0b7224 */ /* 0x000fe200078e00ff */
[----:B0-----:R-:W-:-:S13]  /*0980*/  ISETP.NE.AND P1, PT, R2, 0x1, PT ;  /* 0x000000010200780c */ /* 0x001fda0003f25270 */
[----:B------:R-:W0:Y:S01]  /*0990*/  @P1 LDC R17, c[0x0][0x10] ;  /* 0x00000400ff111b82 */ /* 0x000e220000000800 */
[----:B------:R-:W-:Y:S01]  /*09a0*/  @P1 LOP3.LUT R5, R5, 0x800, RZ, 0xfc, !PT ;  /* 0x0000080005051812 */ /* 0x000fe200078efcff */
[----:B------:R-:W-:Y:S02]  /*09b0*/  @P1 IMAD.MOV.U32 R5, RZ, RZ, RZ ;  /* 0x000000ffff051224 */ /* 0x000fe400078e00ff */
[----:B------:R-:W-:-:S04]  /*09c0*/  @P1 IMAD.MOV.U32 R15, RZ, RZ, RZ ;  /* 0x000000ffff0f1224 */ /* 0x000fc800078e00ff */
[----:B------:R-:W1:Y:S01]  /*09d0*/  @!P1 LDC R13, c[0x0][0xc] ;  /* 0x00000300ff0d9b82 */ /* 0x000e620000000800 */
[----:B------:R-:W-:Y:S01]  /*09e0*/  ULDC UR4, c[0x0][0xc] ;  /* 0x0000030000047ab9 */ /* 0x000fe20000000800 */
[----:B------:R-:W-:Y:S01]  /*09f0*/  ULDC UR5, c[0x0][0x10] ;  /* 0x0000040000057ab9 */ /* 0x000fe20000000800 */
[----:B------:R-:W-:Y:S01]  /*0a00*/  ULDC UR6, c[0x0][0x14] ;  /* 0x0000050000067ab9 */ /* 0x000fe20000000800 */
[----:B------:R-:W-:-:S04]  /*0a10*/  UIMAD.WIDE.U32 UR4, UR4, UR5, URZ ;  /* 0x00000005040472a5 */ /* 0x000fc8000f8e003f */
[----:B------:R-:W-:Y:S02]  /*0a20*/  UIMAD.WIDE.U32 UR36, UR4, UR6, URZ ;  /* 0x00000006042472a5 */ /* 0x000fe4000f8e003f */
[----:B------:R-:W-:-:S04]  /*0a30*/  UIMAD UR42, UR5, UR6, URZ ;  /* 0x00000006052a72a4 */ /* 0x000fc8000f8e023f */
[----:B------:R-:W-:Y:S01]  /*0a40*/  UIADD3 UR42, UR37, UR42, URZ ;  /* 0x0000002a252a7290 */ /* 0x000fe2000fffe03f */
[----:B0-----:R-:W-:-:S04]  /*0a50*/  @P1 IMAD.WIDE.U32 R16, R17, UR8, R4 ;  /* 0x0000000811101c25 */ /* 0x001fc8000f8e0004 */
[----:B------:R-:W-:Y:S02]  /*0a60*/  @P1 IMAD.IADD R17, R17, 0x1, R15 ;  /* 0x0000000111111824 */ /* 0x000fe400078e020f */
[----:B-1----:R-:W-:-:S04]  /*0a70*/  @!P1 IMAD.WIDE.U32 R10, R4, R13, R10 ;  /* 0x0000000d040a9225 */ /* 0x002fc800078e000a */
[----:B------:R-:W-:Y:S02]  /*0a80*/  @!P1 IMAD.MOV.U32 R16, RZ, RZ, R10 ;  /* 0x000000ffff109224 */ /* 0x000fe400078e000a */
[----:B------:R-:W-:Y:S01]  /*0a90*/  @!P1 IMAD.MOV.U32 R17, RZ, RZ, R11 ;  /* 0x000000ffff119224 */ /* 0x000fe200078e000b */
[----:B------:R-:W-:Y:S06]  /*0aa0*/  @!P2 BRA `(.L_x_6) ;  /* 0x00000000000ca947 */ /* 0x000fec0003800000 */
[----:B------:R-:W-:Y:S01]  /*0ab0*/  UCGABAR_WAIT ;  /* 0x0000000000007dc7 */ /* 0x000fe20008000000 */
[----:B------:R-:W-:Y:S01]  /*0ac0*/  CCTL.IVALL ;  /* 0x00000000ff00798f */ /* 0x000fe20002000000 */
[----:B------:R-:W-:Y:S05]  /*0ad0*/  BRA `(.L_x_7) ;  /* 0x0000000000047947 */ /* 0x000fea0003800000 */
.L_x_6:
[----:B------:R-:W-:Y:S06]  /*0ae0*/  BAR.SYNC.DEFER_BLOCKING 0x0 ;  /* 0x0000000000007b1d */ /* 0x000fec0000010000 */
.L_x_7:
[----:B------:R-:W-:Y:S05]  /*0af0*/  @!P3 BRA `(.L_x_8) ;  /* 0x00000068008cb947 */ /* 0x000fea0003800000 */
[----:B------:R-:W-:-:S13]  /*0b00*/  ISETP.GT.U32.AND P0, PT, R8, 0x1, PT ;  /* 0x000000010800780c */ /* 0x000fda0003f04070 */
[----:B------:R-:W-:Y:S05]  /*0b10*/  @P0 EXIT ;  /* 0x000000000000094d */ /* 0x000fea0003800000 */
[----:B------:R-:W-:Y:S01]  /*0b20*/  ULDC.64 UR4, c[0x0][0x650] ;  /* 0x0001940000047ab9 */ /* 0x000fe20000000a00 */
[----:B------:R-:W-:Y:S01]  /*0b30*/  PRMT R3, RZ, 0x7610, R3 ;  /* 0x00007610ff037816 */ /* 0x000fe20000000003 */
[----:B------:R-:W-:Y:S01]  /*0b40*/  IMAD.MOV.U32 R109, RZ, RZ, -0x1 ;  /* 0xffffffffff6d7424 */ /* 0x000fe200078e00ff */
[----:B------:R-:W-:Y:S01]  /*0b50*/  ISETP.GE.U32.AND P0, PT, R16, UR4, PT ;  /* 0x0000000410007c0c */ /* 0x000fe2000bf06070 */
[----:B------:R-:W-:Y:S02]  /*0b60*/  IMAD.MOV.U32 R102, RZ, RZ, -0x1 ;  /* 0xffffffffff667424 */ /* 0x000fe400078e00ff */
[----:B------:R-:W-:Y:S01]  /*0b70*/  IMAD.MOV.U32 R23, RZ, RZ, -0x1 ;  /* 0xffffffffff177424 */ /* 0x000fe200078e00ff */
[----:B------:R-:W-:-:S13]  /*0b80*/  ISETP.GE.U32.AND.EX P0, PT, R17, UR5, PT, P0 ;  /* 0x0000000511007c0c */ /* 0x000fda000bf06100 */
[----:B------:R-:W-:Y:S05]  /*0b90*/  @P0 BRA `(.L_x_9) ;  /* 0x00000004002c0947 */ /* 0x000fea0003800000 */
[----:B------:R-:W0:Y:S01]  /*0ba0*/  LDC.64 R26, c[0x0][0x628] ;  /* 0x00018a00ff1a7b82 */ /* 0x000e220000000a00 */
[----:B------:R-:W-:Y:S02]  /*0bb0*/  IMAD.MOV.U32 R10, RZ, RZ, R16 ;  /* 0x000000ffff0a7224 */ /* 0x000fe400078e0010 */
[----:B------:R-:W-:-:S05]  /*0bc0*/  IMAD.MOV.U32 R11, RZ, RZ, R17 ;  /* 0x000000ffff0b7224 */ /* 0x000fca00078e0011 */
[----:B------:R-:W1:Y:S08]  /*0bd0*/  LDC R8, c[0x0][0x630] ;  /* 0x00018c00ff087b82 */ /* 0x000e700000000800 */
[----:B------:R-:W2:Y:S01]  /*0be0*/  LDC.64 R28, c[0x0][0x620] ;  /* 0x00018800ff1c7b82 */ /* 0x000ea20000000a00 */
[----:B0-----:R-:W-:-:S04]  /*0bf0*/  ISETP.NE.U32.AND P0, PT, R26, RZ, PT ;  /* 0x000000ff1a00720c */ /* 0x001fc80003f05070 */
[----:B------:R-:W-:-:S13]  /*0c00*/  ISETP.NE.AND.EX P0, PT, R27, RZ, PT, P0 ;  /* 0x000000ff1b00720c */ /* 0x000fda0003f05300 */
[----:B-12---:R-:W-:Y:S05]  /*0c10*/  @!P0 BRA `(.L_x_10) ;  /* 0x0000000000288947 */ /* 0x006fea0003800000 */
[----:B------:R-:W0:Y:S02]  /*0c20*/  LDC R3, c[0x0][0x634] ;  /* 0x00018d00ff037b82 */ /* 0x000e240000000800 */
[----:B0-----:R-:W-:-:S05]  /*0c30*/  IADD3 R3, P0, R16, R3, RZ ;  /* 0x0000000310037210 */ /* 0x001fca0007f1e0ff */
[----:B------:R-:W-:-:S04]  /*0c40*/  IMAD.X R21, RZ, RZ, R17, P0 ;  /* 0x000000ffff157224 */ /* 0x000fc800000e0611 */
[----:B------:R-:W-:-:S04]  /*0c50*/  IMAD.WIDE.U32 R10, R21, R26, RZ ;  /* 0x0000001a150a7225 */ /* 0x000fc800078e00ff */
[----:B------:R-:W-:-:S04]  /*0c60*/  IMAD.WIDE.U32 R12, P0, R3, R27, R10 ;  /* 0x0000001b030c7225 */ /* 0x000fc8000780000a */
[----:B------:R-:W-:-:S04]  /*0c70*/  IMAD.WIDE.U32 R10, R3, R26, RZ ;  /* 0x0000001a030a7225 */ /* 0x000fc800078e00ff */
[----:B------:R-:W-:Y:S01]  /*0c80*/  IMAD.X R15, RZ, RZ, RZ, P0 ;  /* 0x000000ffff0f7224 */ /* 0x000fe200000e06ff */
[----:B------:R-:W-:Y:S01]  /*0c90*/  IADD3 RZ, P0, R11, R12, RZ ;  /* 0x0000000c0bff7210 */ /* 0x000fe20007f1e0ff */
[----:B------:R-:W-:-:S04]  /*0ca0*/  IMAD.MOV.U32 R14, RZ, RZ, R13 ;  /* 0x000000ffff0e7224 */ /* 0x000fc800078e000d */
[----:B------:R-:W-:-:S08]  /*0cb0*/  IMAD.WIDE.U32.X R10, R21, R27, R14, P0 ;  /* 0x0000001b150a7225 */ /* 0x000fd000000e040e */
.L_x_10:
[----:B------:R-:W0:Y:S01]  /*0cc0*/  LDC.64 R32, c[0x0][0x640] ;  /* 0x00019000ff207b82 */ /* 0x000e220000000a00 */
[--C-:B------:R-:W-:Y:S01]  /*0cd0*/  SHF.R.U64 R27, R10, R8, R11.reuse ;  /* 0x000000080a1b7219 */ /* 0x100fe2000000120b */
[----:B------:R-:W-:Y:S01]  /*0ce0*/  IMAD R31, R9, R24, R4 ;  /* 0x00000018091f7224 */ /* 0x000fe200078e0204 */
[----:B------:R-:W-:Y:S01]  /*0cf0*/  SHF.R.U32.HI R3, RZ, R8, R11 ;  /* 0x00000008ff037219 */ /* 0x000fe2000001160b */
[----:B------:R-:W-:Y:S01]  /*0d00*/  IMAD.MOV.U32 R23, RZ, RZ, 0x1 ;  /* 0x00000001ff177424 */ /* 0x000fe200078e00ff */
[----:B------:R-:W-:-:S03]  /*0d10*/  IADD3 R5, P0, RZ, -R27, RZ ;  /* 0x8000001bff057210 */ /* 0x000fc60007f1e0ff */
[----:B------:R-:W1:Y:S02]  /*0d20*/  LDC R12, c[0x0][0x618] ;  /* 0x00018600ff0c7b82 */ /* 0x000e640000000800 */
[----:B------:R-:W-:Y:S02]  /*0d30*/  IMAD.X R3, RZ, RZ, ~R3, P0 ;  /* 0x000000ffff037224 */ /* 0x000fe400000e0e03 */
[----:B------:R-:W-:-:S04]  /*0d40*/  IMAD.WIDE.U32 R10, R5, R28, R16 ;  /* 0x0000001c050a7225 */ /* 0x000fc800078e0010 */
[----:B------:R-:W2:Y:S01]  /*0d50*/  LDC R20, c[0x0][0x608] ;  /* 0x00018200ff147b82 */ /* 0x000ea20000000800 */
[----:B------:R-:W-:Y:S02]  /*0d60*/  IMAD R8, R3, R28, RZ ;  /* 0x0000001c03087224 */ /* 0x000fe400078e02ff */
[----:B------:R-:W-:Y:S02]  /*0d70*/  IMAD.MOV.U32 R3, RZ, RZ, -0x1 ;  /* 0xffffffffff037424 */ /* 0x000fe400078e00ff */
[----:B------:R-:W-:-:S03]  /*0d80*/  IMAD R5, R5, R29, R8 ;  /* 0x0000001d05057224 */ /* 0x000fc600078e0208 */
[----:B------:R-:W3:Y:S01]  /*0d90*/  LDC R30, c[0x0][0x658] ;  /* 0x00019600ff1e7b82 */ /* 0x000ee20000000800 */
[----:B------:R-:W-:Y:S01]  /*0da0*/  IMAD.IADD R5, R11, 0x1, R5 ;  /* 0x000000010b057824 */ /* 0x000fe200078e0205 */
[----:B0-----:R-:W-:-:S04]  /*0db0*/  ISETP.NE.U32.AND P0, PT, R32, RZ, PT ;  /* 0x000000ff2000720c */ /* 0x001fc80003f05070 */
[----:B------:R-:W-:Y:S02]  /*0dc0*/  ISETP.NE.AND.EX P0, PT, R33, RZ, PT, P0 ;  /* 0x000000ff2100720c */ /* 0x000fe40003f05300 */
[----:B------:R-:W0:Y:S01]  /*0dd0*/  LDC R26, c[0x0][0x600] ;  /* 0x00018000ff1a7b82 */ /* 0x000e220000000800 */
[-CC-:B-1----:R-:W-:Y:S02]  /*0de0*/  SHF.R.U64 R14, R10, R12.reuse, R5.reuse ;  /* 0x0000000c0a0e7219 */ /* 0x182fe40000001205 */
[----:B------:R-:W-:-:S05]  /*0df0*/  SHF.R.U32.HI R5, RZ, R12, R5 ;  /* 0x0000000cff057219 */ /* 0x000fca0000011605 */
[----:B------:R-:W1:Y:S01]  /*0e00*/  LDC R15, c[0x0][0x648] ;  /* 0x00019200ff0f7b82 */ /* 0x000e620000000800 */
[-CC-:B--2---:R-:W-:Y:S02]  /*0e10*/  SHF.R.U64 R29, R14, R20.reuse, R5.reuse ;  /* 0x000000140e1d7219 */ /* 0x184fe40000001205 */
[----:B------:R-:W-:-:S05]  /*0e20*/  SHF.R.U32.HI R5, RZ, R20, R5 ;  /* 0x00000014ff057219 */ /* 0x000fca0000011605 */
[----:B------:R-:W2:Y:S01]  /*0e30*/  LDC R21, c[0x0][0x638] ;  /* 0x00018e00ff157b82 */ /* 0x000ea20000000800 */
[-CC-:B---3--:R-:W-:Y:S02]  /*0e40*/  SHF.R.U64 R20, R29, R30.reuse, R5.reuse ;  /* 0x0000001e1d147219 */ /* 0x188fe40000001205 */
[-C--:B------:R-:W-:Y:S02]  /*0e50*/  SHF.L.U32 R3, R3, R30.reuse, RZ ;  /* 0x0000001e03037219 */ /* 0x080fe400000006ff */
[----:B------:R-:W-:Y:S01]  /*0e60*/  SHF.R.U32.HI R5, RZ, R30, R5 ;  /* 0x0000001eff057219 */ /* 0x000fe20000011605 */
[----:B------:R-:W-:Y:S01]  /*0e70*/  IMAD.MOV.U32 R4, RZ, RZ, R20 ;  /* 0x000000ffff047224 */ /* 0x000fe200078e0014 */
[----:B------:R-:W-:Y:S01]  /*0e80*/  LOP3.LUT R12, RZ, R3, RZ, 0x33, !PT ;  /* 0x00000003ff0c7212 */ /* 0x000fe200078e33ff */
[----:B------:R-:W3:Y:S01]  /*0e90*/  LDC R25, c[0x0][0x610] ;  /* 0x00018400ff197b82 */ /* 0x000ee20000000800 */
[----:B------:R-:W-:Y:S05]  /*0ea0*/  @!P0 BRA `(.L_x_11) ;  /* 0x0000000000288947 */ /* 0x000fea0003800000 */
[----:B------:R-:W4:Y:S02]  /*0eb0*/  LDC R3, c[0x0][0x64c] ;  /* 0x00019300ff037b82 */ /* 0x000f240000000800 */
[----:B----4-:R-:W-:-:S05]  /*0ec0*/  IADD3 R3, P0, R20, R3, RZ ;  /* 0x0000000314037210 */ /* 0x010fca0007f1e0ff */
        /* <DEDUP_REMOVED lines=8> */
.L_x_11:
[----:B-1----:R-:W-:Y:S01]  /*0f50*/  SHF.R.U64 R4, R4, R15, R5 ;  /* 0x0000000f04047219 */ /* 0x002fe20000001205 */
[----:B0-----:R-:W-:Y:S01]  /*0f60*/  VIADD R5, R26, 0xffffffff ;  /* 0xffffffff1a057836 */ /* 0x001fe20000000000 */
[----:B------:R-:W-:Y:S01]  /*0f70*/  SHF.L.U32 R3, R23, R30, RZ ;  /* 0x0000001e17037219 */ /* 0x000fe200000006ff */
[----:B------:R-:W-:Y:S01]  /*0f80*/  IMAD.MOV.U32 R23, RZ, RZ, R27 ;  /* 0x000000ffff177224 */ /* 0x000fe200078e001b */
[----:B------:R-:W-:Y:S01]  /*0f90*/  LOP3.LUT R12, R29, R12, RZ, 0xc0, !PT ;  /* 0x0000000c1d0c7212 */ /* 0x000fe200078ec0ff */
[----:B------:R-:W-:Y:S01]  /*0fa0*/  IMAD.MOV R8, RZ, RZ, -R4 ;  /* 0x000000ffff087224 */ /* 0x000fe200078e0a04 */
[----:B------:R-:W-:Y:S02]  /*0fb0*/  SEL R6, R6, R31, !P1 ;  /* 0x0000001f06067207 */ /* 0x000fe40004800000 */
[----:B------:R-:W-:Y:S01]  /*0fc0*/  LOP3.LUT R5, R14, R5, RZ, 0xc0, !PT ;  /* 0x000000050e057212 */ /* 0x000fe200078ec0ff */
[----:B------:R-:W-:Y:S02]  /*0fd0*/  IMAD R9, R3, R4, R12 ;  /* 0x0000000403097224 */ /* 0x000fe400078e020c */
[----:B--2---:R-:W-:-:S02]  /*0fe0*/  IMAD R3, R8, R21, R20 ;  /* 0x0000001508037224 */ /* 0x004fc400078e0214 */
[----:B---3--:R-:W-:Y:S02]  /*0ff0*/  IMAD R6, R9, R25, R6 ;  /* 0x0000001909067224 */ /* 0x008fe400078e0206 */
[----:B------:R-:W-:Y:S02]  /*1000*/  IMAD R109, R3, R26, R5 ;  /* 0x0000001a036d7224 */ /* 0x000fe400078e0205 */
[----:B------:R-:W-:-:S03]  /*1010*/  IMAD.MOV.U32 R4, RZ, RZ, 0x1 ;  /* 0x00000001ff047424 */ /* 0x000fc600078e00ff */
[----:B------:R-:W-:Y:S02]  /*1020*/  SEL R102, R109, R6, !P1 ;  /* 0x000000066d667207 */ /* 0x000fe40004800000 */
[----:B------:R-:W-:Y:S02]  /*1030*/  PRMT R3, R4, 0x7610, R3 ;  /* 0x0000761004037816 */ /* 0x000fe40000000003 */
[----:B------:R-:W-:-:S07]  /*1040*/  SEL R109, R6, R109, !P1 ;  /* 0x0000006d066d7207 */ /* 0x000fce0004800000 */
.L_x_9:
[----:B------:R-:W-:-:S08]  /*1050*/  NOP ;  /* 0x0000000000007918 */ /* 0x000fd00000000000 */
[----:B------:R-:W0:Y:S02]  /*1060*/  USETMAXREG.TRY_ALLOC.CTAPOOL UP0, 0xe8 ;  /* 0x000000e8000079c8 */ /* 0x000e240008000600 */
[----:B0-----:R-:W-:-:S13]  /*1070*/  PLOP3.LUT P0, PT, PT, PT, UP0, 0x80, 0x0 ;  /* 0x000000000000781c */ /* 0x001fda0003f0f008 */
[----:B------:R-:W-:Y:S05]  /*1080*/  @!P0 BRA `(.L_x_9) ;  /* 0xfffffffc00f08947 */ /* 0x000fea000383ffff */
[----:B------:R-:W-:Y:S01]  /*1090*/  ULDC.64 UR4, c[0x0][0x598] ;  /* 0x0001660000047ab9 */ /* 0x000fe20000000a00 */
[----:B------:R-:W-:Y:S01]  /*10a0*/  ULDC.64 UR38, c[0x0][0x208] ;  /* 0x0000820000267ab9 */ /* 0x000fe20000000a00 */
[----:B------:R-:W-:-:S04]  /*10b0*/  ISETP.NE.U32.AND P0, PT, RZ, UR4, PT ;  /* 0x00000004ff007c0c */ /* 0x000fc8000bf05070 */
[----:B------:R-:W-:-:S13]  /*10c0*/  ISETP.NE.AND.EX P0, PT, RZ, UR5, PT, P0 ;  /* 0x00000005ff007c0c */ /* 0x000fda000bf05300 */
[----:B------:R-:W-:Y:S05]  /*10d0*/  @!P0 BRA `(.L_x_12) ;  /* 0x00000000001c8947 */ /* 0x000fea0003800000 */
[----:B------:R-:W0:Y:S02]  /*10e0*/  LDC.64 R4, c[0x0][0x598] ;  /* 0x00016600ff047b82 */ /* 0x000e240000000a00 */
[----:B0-----:R-:W2:Y:S02]  /*10f0*/  LDG.E.64 R4, desc[UR38][R4.64] ;  /* 0x0000002604047981 */ /* 0x001ea4000c1e1b00 */
[----:B--2---:R-:W-:-:S04]  /*1100*/  ISETP.NE.U32.AND P0, PT, R4, RZ, PT ;  /* 0x000000ff0400720c */ /* 0x004fc80003f05070 */
[----:B------:R-:W-:-:S13]  /*1110*/  ISETP.NE.AND.EX P0, PT, R5, RZ, PT, P0 ;  /* 0x000000ff0500720c */ /* 0x000fda0003f05300 */
[----:B------:R-:W-:Y:S05]  /*1120*/  @!P0 BRA `(.L_x_12) ;  /* 0x0000000000088947 */ /* 0x000fea0003800000 */
[----:B------:R0:W5:Y:S01]  /*1130*/  LD.E R90, desc[UR38][R4.64] ;  /* 0x00000026045a7980 */ /* 0x000162000c101900 */
[----:B------:R-:W-:Y:S05]  /*1140*/  BRA `(.L_x_13) ;  /* 0x0000000000247947 */ /* 0x000fea0003800000 */
.L_x_12:
[----:B------:R-:W-:Y:S02]  /*1150*/  ULDC.64 UR4, c[0x0][0x588] ;  /* 0x0001620000047ab9 */ /* 0x000fe40000000a00 */
[----:B------:R-:W-:-:S04]  /*1160*/  ISETP.NE.U32.AND P0, PT, RZ, UR4, PT ;  /* 0x00000004ff007c0c */ /* 0x000fc8000bf05070 */
[----:B------:R-:W-:-:S13]  /*1170*/  ISETP.NE.AND.EX P0, PT, RZ, UR5, PT, P0 ;  /* 0x00000005ff007c0c */ /* 0x000fda000bf05300 */
[----:B------:R-:W-:Y:S05]  /*1180*/  @!P0 BRA `(.L_x_14) ;  /* 0x00000000000c8947 */ /* 0x000fea0003800000 */
[----:B------:R-:W0:Y:S02]  /*1190*/  LDC.64 R90, c[0x0][0x588] ;  /* 0x00016200ff5a7b82 */ /* 0x000e240000000a00 */
[----:B0-----:R1:W5:Y:S01]  /*11a0*/  LDG.E R90, desc[UR38][R90.64] ;  /* 0x000000265a5a7981 */ /* 0x001362000c1e1900 */
[----:B------:R-:W-:Y:S05]  /*11b0*/  BRA `(.L_x_13) ;  /* 0x0000000000087947 */ /* 0x000fea0003800000 */
.L_x_14:
[----:B------:R-:W-:Y:S02]  /*11c0*/  ULDC UR4, c[0x0][0x580] ;  /* 0x0001600000047ab9 */ /* 0x000fe40000000800 */
[----:B------:R-:W-:-:S07]  /*11d0*/  IMAD.U32 R90, RZ, RZ, UR4 ;  /* 0x00000004ff5a7e24 */ /* 0x000fce000f8e00ff */
.L_x_13:
[----:B------:R-:W-:Y:S02]  /*11e0*/  ULDC.64 UR4, c[0x0][0x5a0] ;  /* 0x0001680000047ab9 */ /* 0x000fe40000000a00 */
[----:B------:R-:W-:-:S04]  /*11f0*/  ISETP.NE.U32.AND P0, PT, RZ, UR4, PT ;  /* 0x00000004ff007c0c */ /* 0x000fc8000bf05070 */
[----:B------:R-:W-:-:S13]  /*1200*/  ISETP.NE.AND.EX P0, PT, RZ, UR5, PT, P0 ;  /* 0x00000005ff007c0c */ /* 0x000fda000bf05300 */
[----:B------:R-:W-:Y:S05]  /*1210*/  @!P0 BRA `(.L_x_15) ;  /* 0x00000000001c8947 */ /* 0x000fea0003800000 */
[----:B0-----:R-:W0:Y:S02]  /*1220*/  LDC.64 R4, c[0x0][0x5a0] ;  /* 0x00016800ff047b82 */ /* 0x001e240000000a00 */
[----:B0-----:R-:W2:Y:S02]  /*1230*/  LDG.E.64 R4, desc[UR38][R4.64] ;  /* 0x0000002604047981 */ /* 0x001ea4000c1e1b00 */
[----:B--2---:R-:W-:-:S04]  /*1240*/  ISETP.NE.U32.AND P0, PT, R4, RZ, PT ;  /* 0x000000ff0400720c */ /* 0x004fc80003f05070 */
[----:B------:R-:W-:-:S13]  /*1250*/  ISETP.NE.AND.EX P0, PT, R5, RZ, PT, P0 ;  /* 0x000000ff0500720c */ /* 0x000fda0003f05300 */
[----:B------:R-:W-:Y:S05]  /*1260*/  @!P0 BRA `(.L_x_15) ;  /* 0x0000000000088947 */ /* 0x000fea0003800000 */
[----:B-1----:R0:W5:Y:S01]  /*1270*/  LD.E R91, desc[UR38][R4.64] ;  /* 0x00000026045b7980 */ /* 0x002162000c101900 */
[----:B------:R-:W-:Y:S05]  /*1280*/  BRA `(.L_x_16) ;  /* 0x0000000000247947 */ /* 0x000fea0003800000 */
.L_x_15:
[----:B------:R-:W-:Y:S02]  /*1290*/  ULDC.64 UR4, c[0x0][0x590] ;  /* 0x0001640000047ab9 */ /* 0x000fe40000000a00 */
[----:B------:R-:W-:-:S04]  /*12a0*/  ISETP.NE.U32.AND P0, PT, RZ, UR4, PT ;  /* 0x00000004ff007c0c */ /* 0x000fc8000bf05070 */
[----:B------:R-:W-:-:S13]  /*12b0*/  ISETP.NE.AND.EX P0, PT, RZ, UR5, PT, P0 ;  /* 0x00000005ff007c0c */ /* 0x000fda000bf05300 */
[----:B------:R-:W-:Y:S05]  /*12c0*/  @!P0 BRA `(.L_x_17) ;  /* 0x00000000000c8947 */ /* 0x000fea0003800000 */
[----:B0-----:R-:W1:Y:S02]  /*12d0*/  LDC.64 R4, c[0x0][0x590] ;  /* 0x00016400ff047b82 */ /* 0x001e640000000a00 */
[----:B-1----:R1:W5:Y:S01]  /*12e0*/  LDG.E R91, desc[UR38][R4.64] ;  /* 0x00000026045b7981 */ /* 0x002362000c1e1900 */
[----:B------:R-:W-:Y:S05]  /*12f0*/  BRA `(.L_x_16) ;  /* 0x0000000000087947 */ /* 0x000fea0003800000 */
.L_x_17:
[----:B------:R-:W-:Y:S02]  /*1300*/  ULDC UR4, c[0x0][0x584] ;  /* 0x0001610000047ab9 */ /* 0x000fe40000000800 */
[----:B-1----:R-:W-:-:S07]  /*1310*/  IMAD.U32 R91, RZ, RZ, UR4 ;  /* 0x00000004ff5b7e24 */ /* 0x002fce000f8e00ff */
.L_x_16:
[----:B------:R-:W-:-:S13]  /*1320*/  LOP3.LUT P0, RZ, R3, 0xff, RZ, 0xc0, !PT ;  /* 0x000000ff03ff7812 */ /* 0x000fda000780c0ff */
[----:B------:R-:W-:Y:S05]  /*1330*/  @!P0 EXIT ;  /* 0x000000000000894d */ /* 0x000fea0003800000 */
[----:B------:R-:W2:Y:S01]  /*1340*/  LDC R96, c[0x0][0x658] ;  /* 0x00019600ff607b82 */ /* 0x000ea20000000800 */
[----:B------:R-:W-:Y:S01]  /*1350*/  ULDC.64 UR6, c[0x0][0x288] ;  /* 0x0000a20000067ab9 */ /* 0x000fe20000000a00 */
[----:B------:R-:W-:Y:S01]  /*1360*/  LOP3.LUT R7, R7, 0x1, RZ, 0xc0, !PT ;  /* 0x0000000107077812 */ /* 0x000fe200078ec0ff */
[----:B------:R-:W-:Y:S01]  /*1370*/  UIADD3 UR4, UR7, 0x1f, URZ ;  /* 0x0000001f07047890 */ /* 0x000fe2000fffe03f */
[----:B------:R-:W-:Y:S01]  /*1380*/  SHF.R.U32.HI R3, RZ, 0x2, R98 ;  /* 0x00000002ff037819 */ /* 0x000fe20000011662 */
[----:B01----:R-:W-:Y:S01]  /*1390*/  IMAD.U32 R4, RZ, RZ, UR6 ;  /* 0x00000006ff047e24 */ /* 0x003fe2000f8e00ff */
[----:B------:R-:W-:Y:S01]  /*13a0*/  SHF.R.U32.HI R0, RZ, 0x1, R0 ;  /* 0x00000001ff007819 */ /* 0x000fe20000011600 */
[----:B------:R-:W-:Y:S01]  /*13b0*/  USHF.R.S32.HI UR5, URZ, 0x1f, UR4 ;  /* 0x0000001f3f057899 */ /* 0x000fe20008011404 */
[----:B------:R-:W0:Y:S01]  /*13c0*/  LDC.64 R92, c[0x0][0x5c8] ;  /* 0x00017200ff5c7b82 */ /* 0x000e220000000a00 */
[----:B------:R-:W-:Y:S01]  /*13d0*/  LOP3.LUT R97, R98, 0x3, RZ, 0xc0, !PT ;  /* 0x0000000362617812 */ /* 0x000fe200078ec0ff */
[----:B------:R-:W-:Y:S01]  /*13e0*/  IMAD.SHL.U32 R88, R7, 0x40, RZ ;  /* 0x0000004007587824 */ /* 0x000fe200078e00ff */
[----:B------:R-:W-:Y:S01]  /*13f0*/  LOP3.LUT R3, R3, 0x7, RZ, 0xc0, !PT ;  /* 0x0000000703037812 */ /* 0x000fe200078ec0ff */
[----:B------:R-:W-:Y:S01]  /*1400*/  ULEA.HI UR5, UR5, UR4, URZ, 0x5 ;  /* 0x0000000405057291 */ /* 0x000fe2000f8f283f */
[----:B------:R-:W-:Y:S01]  /*1410*/  LOP3.LUT R0, R0, 0x30, RZ, 0xc0, !PT ;  /* 0x0000003000007812 */ /* 0x000fe200078ec0ff */
[----:B------:R-:W-:Y:S01]  /*1420*/  IMAD R97, R97, -0x2, R4 ;  /* 0xfffffffe61617824 */ /* 0x000fe200078e0204 */
[--C-:B------:R-:W-:Y:S01]  /*1430*/  LOP3.LUT R88, R88, 0x40, R3.reuse, 0xe2, !PT ;  /* 0x0000004058587812 */ /* 0x100fe200078ee203 */
[----:B------:R-:W-:Y:S01]  /*1440*/  USHF.R.S32.HI UR43, URZ, 0x5, UR5 ;  /* 0x000000053f2b7899 */ /* 0x000fe20008011405 */
[----:B------:R-:W-:Y:S01]  /*1450*/  IADD3 R4, RZ, -R0, -R3 ;  /* 0x80000000ff047210 */ /* 0x000fe20007ffe803 */
[----:B------:R-:W-:Y:S01]  /*1460*/  IMAD.MOV.U32 R3, RZ, RZ, -0x1 ;  /* 0xffffffffff037424 */ /* 0x000fe200078e00ff */
[----:B------:R-:W-:Y:S01]  /*1470*/  LOP3.LUT R99, R98, 0x80, RZ, 0xc0, !PT ;  /* 0x0000008062637812 */ /* 0x000fe200078ec0ff */
[----:B------:R-:W-:Y:S01]  /*1480*/  IMAD.MOV.U32 R5, RZ, RZ, 0x1 ;  /* 0x00000001ff057424 */ /* 0x000fe200078e00ff */
[----:B------:R-:W-:Y:S01]  /*1490*/  UISETP.LT.AND UP0, UPT, UR43, 0x1, UPT ;  /* 0x000000012b00788c */ /* 0x000fe2000bf01270 */
[----:B------:R-:W-:Y:S01]  /*14a0*/  IMAD R4, R7, -0x40, R4 ;  /* 0xffffffc007047824 */ /* 0x000fe200078e0204 */
[----:B------:R-:W-:Y:S01]  /*14b0*/  ULDC UR4, c[0x0][0x284] ;  /* 0x0000a10000047ab9 */ /* 0x000fe20000000800 */
[----:B--2---:R-:W-:Y:S01]  /*14c0*/  SHF.L.U32 R3, R3, R96, RZ ;  /* 0x0000006003037219 */ /* 0x004fe200000006ff */
[----:B------:R-:W-:Y:S01]  /*14d0*/  USEL UR44, UR43, 0x1, UP0 ;  /* 0x000000012b2c7887 */ /* 0x000fe20008000000 */
[----:B------:R-:W-:Y:S01]  /*14e0*/  LOP3.LUT R88, R88, R0, RZ, 0xfc, !PT ;  /* 0x0000000058587212 */ /* 0x000fe200078efcff */
[----:B------:R-:W-:Y:S01]  /*14f0*/  IMAD.SHL.U32 R98, R98, 0x2, RZ ;  /* 0x0000000262627824 */ /* 0x000fe200078e00ff */
[----:B------:R-:W-:Y:S01]  /*1500*/  SHF.L.U32 R96, R5, R96, RZ ;  /* 0x0000006005607219 */ /* 0x000fe200000006ff */
[----:B------:R-:W-:Y:S01]  /*1510*/  VIADD R101, R4, UR4 ;  /* 0x0000000404657c36 */ /* 0x000fe20008000000 */
[----:B------:R-:W-:Y:S01]  /*1520*/  LOP3.LUT R114, R18, 0x1, RZ, 0xfc, !PT ;  /* 0x0000000112727812 */ /* 0x000fe200078efcff */
[----:B------:R-:W-:Y:S01]  /*1530*/  IMAD.MOV.U32 R89, RZ, RZ, RZ ;  /* 0x000000ffff597224 */ /* 0x000fe200078e00ff */
[C-C-:B0-----:R-:W-:Y:S01]  /*1540*/  SHF.L.U64.HI R94, R92.reuse, 0x7, R93.reuse ;  /* 0x000000075c5e7819 */ /* 0x141fe2000001025d */
[----:B------:R-:W-:Y:S01]  /*1550*/  UIADD3 UR44, UR43, -UR44, URZ ;  /* 0x8000002c2b2c7290 */ /* 0x000fe2000fffe03f */
[C---:B------:R-:W-:Y:S01]  /*1560*/  SHF.L.U64.HI R95, R92.reuse, 0x3, R93 ;  /* 0x000000035c5f7819 */ /* 0x040fe2000001025d */
[C---:B------:R-:W-:Y:S01]  /*1570*/  IMAD.SHL.U32 R93, R92.reuse, 0x80, RZ ;  /* 0x000000805c5d7824 */ /* 0x040fe200078e00ff */
[----:B------:R-:W-:Y:S01]  /*1580*/  SHF.R.U32.HI R99, RZ, 0x7, R99 ;  /* 0x00000007ff637819 */ /* 0x000fe20000011663 */
[----:B------:R-:W-:Y:S01]  /*1590*/  IMAD.SHL.U32 R92, R92, 0x8, RZ ;  /* 0x000000085c5c7824 */ /* 0x000fe200078e00ff */
[----:B------:R-:W-:Y:S01]  /*15a0*/  LOP3.LUT R100, RZ, R3, RZ, 0x33, !PT ;  /* 0x00000003ff647212 */ /* 0x000fe200078e33ff */
[----:B------:R-:W-:Y:S01]  /*15b0*/  UMOV UR40, URZ ;  /* 0x0000003f00287c82 */ /* 0x000fe20008000000 */
[----:B------:R-:W-:-:S05]  /*15c0*/  UMOV UR41, URZ ;  /* 0x0000003f00297c82 */ /* 0x000fca0008000000 */
.L_x_161:
[----:B0-----:R-:W0:Y:S01]  /*15d0*/  SHFL.IDX PT, R0, R99, RZ, 0x1f ;  /* 0x00001fff63007589 */ /* 0x001e2200000e0000 */
[----:B-1----:R-:W1:Y:S01]  /*15e0*/  S2UR UR7, SR_CgaCtaId ;  /* 0x00000000000779c3 */ /* 0x002e620000008800 */
[----:B------:R-:W-:Y:S01]  /*15f0*/  UMOV UR6, 0x400 ;  /* 0x0000040000067882 */ /* 0x000fe20000000000 */
[----:B0-----:R-:W-:Y:S01]  /*1600*/  R2UR UR4, R0 ;  /* 0x00000000000472ca */ /* 0x001fe200000e0000 */
[----:B-1----:R-:W-:-:S12]  /*1610*/  ULEA UR6, UR7, UR6, 0x18 ;  /* 0x0000000607067291 */ /* 0x002fd8000f8ec03f */
[----:B------:R-:W-:-:S04]  /*1620*/  ULEA.HI UR5, UR4, UR4, URZ, 0x1 ;  /* 0x0000000404057291 */ /* 0x000fc8000f8f083f */
[----:B------:R-:W-:-:S04]  /*1630*/  ULOP3.LUT UR5, UR5, 0xffffe, URZ, 0xc0, !UPT ;  /* 0x000ffffe05057892 */ /* 0x000fc8000f8ec03f */
[----:B------:R-:W-:-:S03]  /*1640*/  UIADD3 UR5, UR4, -UR5, URZ ;  /* 0x8000000504057290 */ /* 0x000fc6000fffe03f */
[----:B------:R-:W-:Y:S01]  /*1650*/  ULDC UR4, c[0x0][0x28c] ;  /* 0x0000a30000047ab9 */ /* 0x000fe20000000800 */
[----:B------:R-:W-:Y:S01]  /*1660*/  ULEA UR5, UR5, UR6, 0xc ;  /* 0x0000000605057291 */ /* 0x000fe2000f8e603f */
[----:B------:R-:W-:-:S03]  /*1670*/  ISETP.LT.AND P0, PT, RZ, UR4, PT ;  /* 0x00000004ff007c0c */ /* 0x000fc6000bf01270 */
[----:B------:R-:W-:-:S04]  /*1680*/  UIADD3 UR5, UR5, 0x180, URZ ;  /* 0x0000018005057890 */ /* 0x000fc8000fffe03f */
[----:B------:R-:W-:-:S04]  /*1690*/  USHF.R.U32.HI UR5, URZ, 0x4, UR5 ;  /* 0x000000043f057899 */ /* 0x000fc80008011605 */
[----:B------:R-:W-:-:S04]  /*16a0*/  ULOP3.LUT UR5, UR5, 0x3fff, URZ, 0xc0, !UPT ;  /* 0x00003fff05057892 */ /* 0x000fc8000f8ec03f */
[----:B------:R-:W-:Y:S01]  /*16b0*/  ULOP3.LUT UR45, UR5, 0x10000, URZ, 0xfc, !UPT ;  /* 0x00010000052d7892 */ /* 0x000fe2000f8efc3f */
[----:B--2345:R-:W-:Y:S11]  /*16c0*/  @P0 BRA `(.L_x_18) ;  /* 0x0000000000400947 */ /* 0x03cff60003800000 */
[----:B------:R-:W-:Y:S01]  /*16d0*/  MOV R0, 0x0 ;  /* 0x0000000000007802 */ /* 0x000fe20000000f00 */
[----:B------:R-:W-:Y:S01]  /*16e0*/  ULDC.64 UR4, c[0x4][0x68] ;  /* 0x01001a0000047ab9 */ /* 0x000fe20000000a00 */
[----:B------:R-:W-:Y:S01]  /*16f0*/  ULDC.64 UR6, c[0x4][0x8] ;  /* 0x0100020000067ab9 */ /* 0x000fe20000000a00 */
[----:B------:R-:W-:Y:S01]  /*1700*/  IMAD.U32 R4, RZ, RZ, UR4 ;  /* 0x00000004ff047e24 */ /* 0x000fe2000f8e00ff */
[----:B------:R0:W1:Y:S01]  /*1710*/  LDC.64 R14, c[0x4][R0] ;  /* 0x01000000000e7b82 */ /* 0x0000620000000a00 */
[----:B------:R-:W-:Y:S01]  /*1720*/  IMAD.U32 R5, RZ, RZ, UR5 ;  /* 0x00000005ff057e24 */ /* 0x000fe2000f8e00ff */
[----:B------:R-:W-:Y:S01]  /*1730*/  ULDC.64 UR4, c[0x4][0x70] ;  /* 0x01001c0000047ab9 */ /* 0x000fe20000000a00 */
[----:B------:R-:W-:Y:S02]  /*1740*/  IMAD.U32 R10, RZ, RZ, UR6 ;  /* 0x00000006ff0a7e24 */ /* 0x000fe4000f8e00ff */
[----:B------:R-:W-:Y:S02]  /*1750*/  IMAD.U32 R6, RZ, RZ, UR4 ;  /* 0x00000004ff067e24 */ /* 0x000fe4000f8e00ff */
[----:B------:R-:W-:-:S02]  /*1760*/  IMAD.U32 R7, RZ, RZ, UR5 ;  /* 0x00000005ff077e24 */ /* 0x000fc4000f8e00ff */
[----:B------:R-:W-:Y:S02]  /*1770*/  IMAD.U32 R11, RZ, RZ, UR7 ;  /* 0x00000007ff0b7e24 */ /* 0x000fe4000f8e00ff */
[----:B------:R-:W-:Y:S02]  /*1780*/  IMAD.MOV.U32 R8, RZ, RZ, 0x1e1 ;  /* 0x000001e1ff087424 */ /* 0x000fe400078e00ff */
[----:B------:R-:W-:Y:S02]  /*1790*/  IMAD.MOV.U32 R12, RZ, RZ, 0x1 ;  /* 0x00000001ff0c7424 */ /* 0x000fe400078e00ff */
[----:B0-----:R-:W-:-:S07]  /*17a0*/  IMAD.MOV.U32 R13, RZ, RZ, RZ ;  /* 0x000000ffff0d7224 */ /* 0x001fce00078e00ff */
[----:B------:R-:W-:-:S07]  /*17b0*/  LEPC R20, `(.L_x_18) ;  /* 0x000000001014794e */ /* 0x000fce0000000000 */
[----:B-1---5:R-:W-:Y:S05]  /*17c0*/  CALL.ABS.NOINC R14 ;  /* 0x000000000e007343 */ /* 0x022fea0003c00000 */
.L_x_18:
[----:B------:R-:W-:-:S13]  /*17d0*/  ISETP.NE.AND P0, PT, R114, 0x3, PT ;  /* 0x000000037200780c */ /* 0x000fda0003f05270 */
[----:B------:R-:W-:Y:S05]  /*17e0*/  @!P0 BRA `(.L_x_19) ;  /* 0x0000000000048947 */ /* 0x000fea0003800000 */
[----:B------:R-:W-:Y:S01]  /*17f0*/  BPT.TRAP 0x1 ;  /* 0x000000040000795c */ /* 0x000fe20000300000 */
.L_x_19:
[----:B------:R-:W0:Y:S01]  /*1800*/  S2UR UR5, SR_CgaCtaId ;  /* 0x00000000000579c3 */ /* 0x000e220000008800 */
[----:B------:R-:W-:Y:S01]  /*1810*/  UMOV UR4, 0x400 ;  /* 0x0000040000047882 */ /* 0x000fe20000000000 */
[----:B------:R-:W-:Y:S02]  /*1820*/  IMAD.U32 R0, RZ, RZ, UR40 ;  /* 0x00000028ff007e24 */ /* 0x000fe4000f8e00ff */
[----:B------:R-:W-:-:S03]  /*1830*/  IMAD.U32 R3, RZ, RZ, UR41 ;  /* 0x00000029ff037e24 */ /* 0x000fc6000f8e00ff */
[----:B------:R-:W-:Y:S01]  /*1840*/  SHF.L.U32 R0, R0, 0x1f, RZ ;  /* 0x0000001f00007819 */ /* 0x000fe200000006ff */
[----:B0-----:R-:W-:-:S06]  /*1850*/  ULEA UR4, UR5, UR4, 0x18 ;  /* 0x0000000405047291 */ /* 0x001fcc000f8ec03f */
[----:B------:R-:W-:-:S04]  /*1860*/  IMAD.U32 R6, RZ, RZ, UR4 ;  /* 0x00000004ff067e24 */ /* 0x000fc8000f8e00ff */
[----:B------:R-:W-:-:S04]  /*1870*/  IMAD R3, R3, 0x8, R6 ;  /* 0x0000000803037824 */ /* 0x000fc800078e0206 */
[----:B------:R0:W1:Y:S01]  /*1880*/  SYNCS.PHASECHK.TRANS64.TRYWAIT P1, [R3+URZ], R0 ;  /* 0x00000000030075a7 */ /* 0x000062000802017f */
[----:B------:R-:W-:Y:S05]  /*1890*/  @!P0 BRA `(.L_x_20) ;  /* 0x0000000000048947 */ /* 0x000fea0003800000 */
[----:B------:R-:W-:Y:S01]  /*18a0*/  BPT.TRAP 0x1 ;  /* 0x000000040000795c */ /* 0x000fe20000300000 */
.L_x_20:
[----:B------:R-:W-:-:S05]  /*18b0*/  IMAD.U32 R4, RZ, RZ, UR44 ;  /* 0x0000002cff047e24 */ /* 0x000fca000f8e00ff */
[----:B------:R-:W-:Y:S01]  /*18c0*/  ISETP.GE.AND P2, PT, R4, 0x1, PT ;  /* 0x000000010400780c */ /* 0x000fe20003f46270 */
[----:B-1----:R-:W-:-:S12]  /*18d0*/  @P1 BRA `(.L_x_21) ;  /* 0x0000000000081947 */ /* 0x002fd80003800000 */
[----:B------:R-:W1:Y:S02]  /*18e0*/  SYNCS.PHASECHK.TRANS64.TRYWAIT P1, [R3+URZ], R0 ;  /* 0x00000000030075a7 */ /* 0x000e64000802017f */
[----:B-1----:R-:W-:Y:S05]  /*18f0*/  @!P1 BRA `(.L_x_22) ;  /* 0x0000007400a89947 */ /* 0x002fea0003800000 */
.L_x_21:
[----:B------:R-:W-:Y:S05]  /*1900*/  WARPSYNC.ALL ;  /* 0x0000000000007948 */ /* 0x000fea0003800000 */
[----:B------:R-:W-:Y:S01]  /*1910*/  R2UR UR4, R6 ;  /* 0x00000000060472ca */ /* 0x000fe200000e0000 */
[----:B------:R-:W-:Y:S01]  /*1920*/  ULEA UR6, UR41, UR45, 0xa ;  /* 0x0000002d29067291 */ /* 0x000fe2000f8e503f */
[----:B------:R-:W-:Y:S01]  /*1930*/  WARPGROUP.ARRIVE ;  /* 0x00000000000079c5 */ /* 0x000fe20000000000 */
[----:B------:R-:W-:Y:S01]  /*1940*/  UMOV UR9, 0x80000020 ;  /* 0x8000002000097882 */ /* 0x000fe20000000000 */
[----:B------:R-:W-:Y:S01]  /*1950*/  UMOV UR11, 0x80000020 ;  /* 0x80000020000b7882 */ /* 0x000fe20000000000 */
[----:B------:R-:W-:-:S03]  /*1960*/  UIADD3 UR7, UR6, 0x200, URZ ;  /* 0x0000020006077890 */ /* 0x000fc6000fffe03f */
[----:B------:R-:W-:-:S05]  /*1970*/  UMOV UR8, UR6 ;  /* 0x0000000600087c82 */ /* 0x000fca0008000000 */
[----:B------:R-:W-:-:S04]  /*1980*/  UIADD3 UR4, UR4, 0x2c180, URZ ;  /* 0x0002c18004047890 */ /* 0x000fc8000fffe03f */
[----:B------:R-:W-:-:S04]  /*1990*/  USHF.R.U32.HI UR4, URZ, 0x4, UR4 ;  /* 0x000000043f047899 */ /* 0x000fc80008011604 */
[----:B------:R-:W-:-:S04]  /*19a0*/  ULOP3.LUT UR4, UR4, 0x3fff, URZ, 0xc0, !UPT ;  /* 0x00003fff04047892 */ /* 0x000fc8000f8ec03f */
[----:B------:R-:W-:-:S04]  /*19b0*/  ULOP3.LUT UR4, UR4, 0x10000, URZ, 0xfc, !UPT ;  /* 0x0001000004047892 */ /* 0x000fc8000f8efc3f */
[----:B------:R-:W-:-:S07]  /*19c0*/  ULEA UR5, UR41, UR4, 0x8 ;  /* 0x0000000429057291 */ /* 0x000fce000f8e403f */
[----:B------:R-:W-:Y:S02]  /*19d0*/  UMOV UR10, UR5 ;  /* 0x00000005000a7c82 */ /* 0x000fe40008000000 */
[----:B------:R-:W-:Y:S01]  /*19e0*/  HGMMA.64x64x16.F32.BF16 R56, gdesc[UR8], RZ, !UPT, gsb0 ;  /* 0x00e00000083879f0 */ /* 0x000fe2000c0018ff */
[----:B------:R-:W-:Y:S01]  /*19f0*/  UMOV UR8, UR7 ;  /* 0x0000000700087c82 */ /* 0x000fe20008000000 */
[----:B------:R-:W-:Y:S01]  /*1a00*/  UMOV UR9, 0x80000020 ;  /* 0x8000002000097882 */ /* 0x000fe20000000000 */
[----:B------:R-:W-:Y:S02]  /*1a10*/  WARPGROUP.DEPBAR.LE gsb0, 0x0 ;  /* 0x00008000000079c5 */ /* 0x000fe40000010000 */
[----:B------:R-:W-:-:S06]  /*1a20*/  WARPGROUP.ARRIVE ;  /* 0x00000000000079c5 */ /* 0x000fcc0000000000 */
[----:B------:R-:W-:Y:S01]  /*1a30*/  HGMMA.64x64x16.F32.BF16 R24, gdesc[UR8], RZ, !UPT, gsb0 ;  /* 0x00e00000081879f0 */ /* 0x000fe2000c0018ff */
[----:B------:R-:W-:Y:S02]  /*1a40*/  UIADD3 UR8, UR6, 0x2, URZ ;  /* 0x0000000206087890 */ /* 0x000fe4000fffe03f */
[----:B------:R-:W-:Y:S01]  /*1a50*/  UIADD3 UR10, UR5, 0x2, URZ ;  /* 0x00000002050a7890 */ /* 0x000fe2000fffe03f */
[----:B------:R-:W-:Y:S01]  /*1a60*/  UMOV UR9, 0x80000020 ;  /* 0x8000002000097882 */ /* 0x000fe20000000000 */
[----:B------:R-:W-:Y:S01]  /*1a70*/  UMOV UR11, 0x80000020 ;  /* 0x80000020000b7882 */ /* 0x000fe20000000000 */
[----:B------:R-:W-:Y:S01]  /*1a80*/  UIADD3 UR6, UR6, 0x202, URZ ;  /* 0x0000020206067890 */ /* 0x000fe2000fffe03f */
[----:B------:R-:W-:Y:S02]  /*1a90*/  WARPGROUP.DEPBAR.LE gsb0, 0x0 ;  /* 0x00008000000079c5 */ /* 0x000fe40000010000 */
[----:B------:R-:W-:-:S06]  /*1aa0*/  WARPGROUP.ARRIVE ;  /* 0x00000000000079c5 */ /* 0x000fcc0000000000 */
[----:B------:R-:W-:Y:S01]  /*1ab0*/  HGMMA.64x64x16.F32.BF16 R56, gdesc[UR8], R56, gsb0 ;  /* 0x00e00000083879f0 */ /* 0x000fe20008001838 */
[----:B------:R-:W-:Y:S01]  /*1ac0*/  UMOV UR8, UR6 ;  /* 0x0000000600087c82 */ /* 0x000fe20008000000 */
[----:B------:R-:W-:Y:S01]  /*1ad0*/  UMOV UR9, 0x80000020 ;  /* 0x8000002000097882 */ /* 0x000fe20000000000 */
[----:B------:R-:W-:Y:S02]  /*1ae0*/  WARPGROUP.DEPBAR.LE gsb0, 0x0 ;  /* 0x00008000000079c5 */ /* 0x000fe40000010000 */
[----:B------:R-:W-:-:S06]  /*1af0*/  WARPGROUP.ARRIVE ;  /* 0x00000000000079c5 */ /* 0x000fcc0000000000 */
[----:B------:R-:W-:Y:S03]  /*1b00*/  HGMMA.64x64x16.F32.BF16 R24, gdesc[UR8], R24, gsb0 ;  /* 0x00e00000081879f0 */ /* 0x000fe60008001818 */
[----:B------:R-:W-:Y:S02]  /*1b10*/  WARPGROUP.DEPBAR.LE gsb0, 0x0 ;  /* 0x00008000000079c5 */ /* 0x000fe40000010000 */
[----:B------:R-:W-:Y:S05]  /*1b20*/  @!P2 BRA `(.L_x_23) ;  /* 0x000000040020a947 */ /* 0x000fea0003800000 */
[----:B------:R-:W-:Y:S01]  /*1b30*/  UIADD3 UR5, UR41, 0x1, URZ ;  /* 0x0000000129057890 */ /* 0x000fe2000fffe03f */
[----:B01----:R-:W-:Y:S02]  /*1b40*/  IMAD.U32 R0, RZ, RZ, UR44 ;  /* 0x0000002cff007e24 */ /* 0x003fe4000f8e00ff */
[----:B------:R-:W-:Y:S01]  /*1b50*/  IMAD.U32 R3, RZ, RZ, UR41 ;  /* 0x00000029ff037e24 */ /* 0x000fe2000f8e00ff */
[----:B------:R-:W-:-:S04]  /*1b60*/  UISETP.NE.AND UP0, UPT, UR5, 0xb, UPT ;  /* 0x0000000b0500788c */ /* 0x000fc8000bf05270 */
[----:B------:R-:W-:Y:S02]  /*1b70*/  USEL UR6, URZ, 0x1, UP0 ;  /* 0x000000013f067887 */ /* 0x000fe40008000000 */
[----:B------:R-:W-:Y:S02]  /*1b80*/  USEL UR5, UR5, URZ, UP0 ;  /* 0x0000003f05057287 */ /* 0x000fe40008000000 */
[----:B------:R-:W-:-:S06]  /*1b90*/  ULOP3.LUT UR6, UR40, UR6, URZ, 0x3c, !UPT ;  /* 0x0000000628067292 */ /* 0x000fcc000f8e3c3f */
[----:B------:R-:W-:-:S07]  /*1ba0*/  IMAD.U32 R7, RZ, RZ, UR6 ;  /* 0x00000006ff077e24 */ /* 0x000fce000f8e00ff */
.L_x_30:
[----:B------:R-:W-:Y:S05]  /*1bb0*/  @!P0 BRA `(.L_x_24) ;  /* 0x0000000000048947 */ /* 0x000fea0003800000 */
[----:B------:R-:W-:Y:S01]  /*1bc0*/  BPT.TRAP 0x1 ;  /* 0x000000040000795c */ /* 0x000fe20000300000 */
.L_x_24:
[----:B------:R-:W0:Y:S01]  /*1bd0*/  S2UR UR7, SR_CgaCtaId ;  /* 0x00000000000779c3 */ /* 0x000e220000008800 */
[----:B------:R-:W-:Y:S01]  /*1be0*/  UMOV UR6, 0x400 ;  /* 0x0000040000067882 */ /* 0x000fe20000000000 */
[----:B------:R-:W-:Y:S01]  /*1bf0*/  IMAD.U32 R5, RZ, RZ, UR5 ;  /* 0x00000005ff057e24 */ /* 0x000fe2000f8e00ff */
[----:B------:R-:W-:Y:S01]  /*1c00*/  SHF.L.U32 R4, R7, 0x1f, RZ ;  /* 0x0000001f07047819 */ /* 0x000fe200000006ff */
[----:B0-----:R-:W-:-:S06]  /*1c10*/  ULEA UR6, UR7, UR6, 0x18 ;  /* 0x0000000607067291 */ /* 0x001fcc000f8ec03f */
[----:B------:R-:W-:-:S04]  /*1c20*/  IMAD.U32 R6, RZ, RZ, UR6 ;  /* 0x00000006ff067e24 */ /* 0x000fc8000f8e00ff */
[----:B------:R-:W-:-:S04]  /*1c30*/  IMAD R5, R5, 0x8, R6 ;  /* 0x0000000805057824 */ /* 0x000fc800078e0206 */
[----:B------:R0:W1:Y:S01]  /*1c40*/  SYNCS.PHASECHK.TRANS64.TRYWAIT P1, [R5+URZ], R4 ;  /* 0x00000004050075a7 */ /* 0x000062000802017f */
[----:B------:R-:W-:Y:S05]  /*1c50*/  @!P0 BRA `(.L_x_25) ;  /* 0x0000000000048947 */ /* 0x000fea0003800000 */
[----:B------:R-:W-:Y:S01]  /*1c60*/  BPT.TRAP 0x1 ;  /* 0x000000040000795c */ /* 0x000fe20000300000 */
.L_x_25:
[----:B-1----:R-:W-:Y:S05]  /*1c70*/  @P1 BRA `(.L_x_26) ;  /* 0x0000000000081947 */ /* 0x002fea0003800000 */
[----:B------:R-:W1:Y:S02]  /*1c80*/  SYNCS.PHASECHK.TRANS64.TRYWAIT P1, [R5+URZ], R4 ;  /* 0x00000004050075a7 */ /* 0x000e64000802017f */
[----:B-1----:R-:W-:Y:S05]  /*1c90*/  @!P1 BRA `(.L_x_27) ;  /* 0x0000007000d49947 */ /* 0x002fea0003800000 */
.L_x_26:
[----:B------:R-:W-:Y:S01]  /*1ca0*/  ULEA UR6, UR5, UR4, 0x8 ;  /* 0x0000000405067291 */ /* 0x000fe2000f8e403f */
[----:B------:R-:W-:Y:S01]  /*1cb0*/  WARPGROUP.ARRIVE ;  /* 0x00000000000079c5 */ /* 0x000fe20000000000 */
[----:B------:R-:W-:Y:S01]  /*1cc0*/  ULEA UR7, UR5, UR45, 0xa ;  /* 0x0000002d05077291 */ /* 0x000fe2000f8e503f */
[----:B------:R-:W-:Y:S01]  /*1cd0*/  UMOV UR11, 0x80000020 ;  /* 0x80000020000b7882 */ /* 0x000fe20000000000 */
[----:B------:R-:W-:Y:S02]  /*1ce0*/  UMOV UR9, 0x80000020 ;  /* 0x8000002000097882 */ /* 0x000fe40000000000 */
[----:B------:R-:W-:Y:S01]  /*1cf0*/  UIADD3 UR12, UR7, 0x200, URZ ;  /* 0x00000200070c7890 */ /* 0x000fe2000fffe03f */
[----:B------:R-:W-:Y:S02]  /*1d00*/  UMOV UR10, UR6 ;  /* 0x00000006000a7c82 */ /* 0x000fe40008000000 */
[----:B------:R-:W-:Y:S02]  /*1d10*/  UMOV UR8, UR7 ;  /* 0x0000000700087c82 */ /* 0x000fe40008000000 */
[----:B------:R-:W-:Y:S01]  /*1d20*/  HGMMA.64x64x16.F32.BF16 R56, gdesc[UR8], R56, gsb0 ;  /* 0x00e00000083879f0 */ /* 0x000fe20008001838 */
[----:B------:R-:W-:Y:S01]  /*1d30*/  UMOV UR9, 0x80000020 ;  /* 0x8000002000097882 */ /* 0x000fe20000000000 */
[----:B------:R-:W-:Y:S01]  /*1d40*/  UMOV UR8, UR12 ;  /* 0x0000000c00087c82 */ /* 0x000fe20008000000 */
[----:B------:R-:W-:-:S02]  /*1d50*/  WARPGROUP.DEPBAR.LE gsb0, 0x0 ;  /* 0x00008000000079c5 */ /* 0x000fc40000010000 */
[----:B------:R-:W-:-:S06]  /*1d60*/  WARPGROUP.ARRIVE ;  /* 0x00000000000079c5 */ /* 0x000fcc0000000000 */
[----:B------:R-:W-:Y:S01]  /*1d70*/  HGMMA.64x64x16.F32.BF16 R24, gdesc[UR8], R24, gsb0 ;  /* 0x00e00000081879f0 */ /* 0x000fe20008001818 */
        /* <DEDUP_REMOVED lines=15> */
[----:B------:R-:W-:Y:S01]  /*1e70*/  BPT.TRAP 0x1 ;  /* 0x000000040000795c */ /* 0x000fe20000300000 */
.L_x_28:
[----:B------:R-:W-:-:S13]  /*1e80*/  ISETP.NE.AND P1, PT, R22, RZ, PT ;  /* 0x000000ff1600720c */ /* 0x000fda0003f25270 */
[----:B01----:R-:W-:-:S04]  /*1e90*/  @P1 IMAD R4, R3, 0x8, R6 ;  /* 0x0000000803041824 */ /* 0x003fc800078e0206 */
[----:B------:R-:W-:-:S05]  /*1ea0*/  @P1 VIADD R4, R4, 0x58 ;  /* 0x0000005804041836 */ /* 0x000fca0000000000 */
[----:B------:R-:W-:-:S04]  /*1eb0*/  @P1 PRMT R4, R19, 0x654, R4 ;  /* 0x0000065413041816 */ /* 0x000fc80000000004 */
[----:B------:R0:W-:Y:S01]  /*1ec0*/  @P1 SYNCS.ARRIVE.TRANS64.RED.A1T0 RZ, [R4+URZ], RZ ;  /* 0x000000ff04ff19a7 */ /* 0x0001e2000810043f */
[----:B------:R-:W-:-:S13]  /*1ed0*/  ISETP.GT.U32.AND P1, PT, R18, 0x1, PT ;  /* 0x000000011200780c */ /* 0x000fda0003f24070 */
[----:B0-----:R-:W-:Y:S05]  /*1ee0*/  @P1 BRA `(.L_x_29) ;  /* 0x0000000000041947 */ /* 0x001fea0003800000 */
[----:B------:R-:W-:Y:S01]  /*1ef0*/  BPT.TRAP 0x1 ;  /* 0x000000040000795c */ /* 0x000fe20000300000 */
.L_x_29:
[----:B------:R-:W-:Y:S01]  /*1f00*/  UIADD3 UR5, UR5, 0x1, URZ ;  /* 0x0000000105057890 */ /* 0x000fe2000fffe03f */
[C---:B------:R-:W-:Y:S01]  /*1f10*/  ISETP.GT.AND P2, PT, R0.reuse, 0x1, PT ;  /* 0x000000010000780c */ /* 0x040fe20003f44270 */
[----:B------:R-:W-:Y:S02]  /*1f20*/  VIADD R3, R3, 0x1 ;  /* 0x0000000103037836 */ /* 0x000fe40000000000 */
[----:B------:R-:W-:Y:S01]  /*1f30*/  UISETP.NE.AND UP0, UPT, UR5, 0xb, UPT ;  /* 0x0000000b0500788c */ /* 0x000fe2000bf05270 */
[----:B------:R-:W-:Y:S02]  /*1f40*/  VIADD R0, R0, 0xffffffff ;  /* 0xffffffff00007836 */ /* 0x000fe40000000000 */
[C---:B------:R-:W-:Y:S01]  /*1f50*/  ISETP.NE.AND P1, PT, R3.reuse, 0xb, PT ;  /* 0x0000000b0300780c */ /* 0x040fe20003f25270 */
[----:B------:R-:W-:Y:S02]  /*1f60*/  USEL UR6, URZ, 0x1, UP0 ;  /* 0x000000013f067887 */ /* 0x000fe40008000000 */
[----:B------:R-:W-:Y:S01]  /*1f70*/  USEL UR5, UR5, URZ, UP0 ;  /* 0x0000003f05057287 */ /* 0x000fe20008000000 */
[----:B------:R-:W-:-:S03]  /*1f80*/  SEL R3, R3, RZ, P1 ;  /* 0x000000ff03037207 */ /* 0x000fc60000800000 */
[----:B------:R-:W-:Y:S01]  /*1f90*/  LOP3.LUT R7, R7, UR6, RZ, 0x3c, !PT ;  /* 0x0000000607077c12 */ /* 0x000fe2000f8e3cff */
[----:B------:R-:W-:Y:S07]  /*1fa0*/  @P2 BRA `(.L_x_30) ;  /* 0xfffffffc00002947 */ /* 0x000fee000383ffff */
.L_x_23:
[----:B01----:R-:W0:Y:S02]  /*1fb0*/  LDC R0, c[0x0][0x28c] ;  /* 0x0000a300ff007b82 */ /* 0x003e240000000800 */
[----:B0-----:R-:W-:-:S13]  /*1fc0*/  ISETP.GE.AND P1, PT, R0, 0x1, PT ;  /* 0x000000010000780c */ /* 0x001fda0003f26270 */
[----:B------:R-:W-:Y:S05]  /*1fd0*/  @!P1 BRA `(.L_x_31) ;  /* 0x0000000000449947 */ /* 0x000fea0003800000 */
[----:B------:R-:W-:Y:S05]  /*1fe0*/  @!P0 BRA `(.L_x_32) ;  /* 0x0000000000048947 */ /* 0x000fea0003800000 */
[----:B------:R-:W-:Y:S01]  /*1ff0*/  BPT.TRAP 0x1 ;  /* 0x000000040000795c */ /* 0x000fe20000300000 */
.L_x_32:
[----:B------:R-:W-:-:S13]  /*2000*/  ISETP.NE.AND P0, PT, R22, RZ, PT ;  /* 0x000000ff1600720c */ /* 0x000fda0003f05270 */
[----:B------:R-:W-:-:S05]  /*2010*/  VOTEU.ANY UP0, P0 ;  /* 0x00000000003f7886 */ /* 0x000fca0000000100 */
[----:B------:R-:W-:-:S06]  /*2020*/  @UP0 UIADD3 UR4, UR44, UR41, URZ ;  /* 0x000000292c040290 */ /* 0x000fcc000fffe03f */
[----:B------:R-:W-:Y:S02]  /*2030*/  IMAD.U32 R4, RZ, RZ, UR4 ;  /* 0x00000004ff047e24 */ /* 0x000fe4000f8e00ff */
[----:B------:R-:W-:Y:S02]  /*2040*/  IMAD.U32 R3, RZ, RZ, UR4 ;  /* 0x00000004ff037e24 */ /* 0x000fe4000f8e00ff */
[----:B------:R-:W-:-:S05]  /*2050*/  @P0 IMAD.WIDE.U32 R4, R4, -0x45d1745d, RZ ;  /* 0xba2e8ba304040825 */ /* 0x000fca00078e00ff */
[----:B------:R-:W-:-:S05]  /*2060*/  @P0 SHF.R.U32.HI R0, RZ, 0x3, R5 ;  /* 0x00000003ff000819 */ /* 0x000fca0000011605 */
[----:B------:R-:W-:-:S04]  /*2070*/  @P0 IMAD R0, R0, -0xb, R3 ;  /* 0xfffffff500000824 */ /* 0x000fc800078e0203 */
[----:B------:R-:W-:-:S04]  /*2080*/  @P0 IMAD R0, R0, 0x8, R6 ;  /* 0x0000000800000824 */ /* 0x000fc800078e0206 */
[----:B------:R-:W-:-:S05]  /*2090*/  @P0 VIADD R0, R0, 0x58 ;  /* 0x0000005800000836 */ /* 0x000fca0000000000 */
[----:B------:R-:W-:-:S04]  /*20a0*/  @P0 PRMT R0, R19, 0x654, R0 ;  /* 0x0000065413000816 */ /* 0x000fc80000000000 */
[----:B------:R0:W-:Y:S01]  /*20b0*/  @P0 SYNCS.ARRIVE.TRANS64.RED.A1T0 RZ, [R0+URZ], RZ ;  /* 0x000000ff00ff09a7 */ /* 0x0001e2000810043f */
[----:B------:R-:W-:-:S13]  /*20c0*/  ISETP.GT.U32.AND P0, PT, R18, 0x1, PT ;  /* 0x000000011200780c */ /* 0x000fda0003f04070 */
[----:B0-----:R-:W-:Y:S05]  /*20d0*/  @P0 BRA `(.L_x_31) ;  /* 0x0000000000040947 */ /* 0x001fea0003800000 */
[----:B------:R-:W-:Y:S01]  /*20e0*/  BPT.TRAP 0x1 ;  /* 0x000000040000795c */ /* 0x000fe20000300000 */
.L_x_31:
[----:B------:R-:W-:Y:S01]  /*20f0*/  IMAD.SHL.U32 R102, R102, 0x40, RZ ;  /* 0x0000004066667824 */ /* 0x000fe200078e00ff */
[----:B------:R-:W-:Y:S01]  /*2100*/  UIADD3 UR41, UR43, UR41, URZ ;  /* 0x000000292b297290 */ /* 0x000fe2000fffe03f */
[----:B------:R-:W-:Y:S01]  /*2110*/  SHF.R.S32.HI R11, RZ, 0x1f, R23 ;  /* 0x0000001fff0b7819 */ /* 0x000fe20000011417 */
[----:B------:R-:W-:Y:S01]  /*2120*/  ULDC UR7, c[0x0][0x288] ;  /* 0x0000a20000077ab9 */ /* 0x000fe20000000800 */
[----:B------:R-:W-:Y:S01]  /*2130*/  IMAD.SHL.U32 R6, R109, 0x100, RZ ;  /* 0x000001006d067824 */ /* 0x000fe200078e00ff */
[C---:B------:R-:W-:Y:S01]  /*2140*/  LOP3.LUT R8, R102.reuse, 0x6, R98, 0xf8, !PT ;  /* 0x0000000666087812 */ /* 0x040fe200078ef862 */
[----:B------:R-:W-:Y:S01]  /*2150*/  UISETP.GT.U32.AND UP0, UPT, UR41, 0xa, UPT ;  /* 0x0000000a2900788c */ /* 0x000fe2000bf04070 */
[----:B------:R-:W-:Y:S01]  /*2160*/  ISETP.GE.AND P0, PT, R102, UR7, PT ;  /* 0x0000000766007c0c */ /* 0x000fe2000bf06270 */
[----:B------:R-:W-:Y:S01]  /*2170*/  ULDC.64 UR4, c[0x0][0x5d0] ;  /* 0x0001740000047ab9 */ /* 0x000fe20000000a00 */
[----:B------:R-:W-:Y:S01]  /*2180*/  SHF.R.S32.HI R9, RZ, 0x1f, R8 ;  /* 0x0000001fff097819 */ /* 0x000fe20000011408 */
[----:B------:R-:W-:Y:S01]  /*2190*/  ULDC UR10, c[0x0][0x284] ;  /* 0x0000a100000a7ab9 */ /* 0x000fe20000000800 */
[----:B------:R-:W-:Y:S01]  /*21a0*/  IMAD R0, R11, UR4, RZ ;  /* 0x000000040b007c24 */ /* 0x000fe2000f8e02ff */
[----:B------:R-:W-:Y:S01]  /*21b0*/  UISETP.LT.U32.AND UP0, UPT, UR43, 0xb, UP0 ;  /* 0x0000000b2b00788c */ /* 0x000fe20008701070 */
[----:B------:R-:W-:Y:S01]  /*21c0*/  ISETP.GE.OR P0, PT, R6, UR10, P0 ;  /* 0x0000000a06007c0c */ /* 0x000fe20008706670 */
[----:B------:R-:W-:Y:S01]  /*21d0*/  UISETP.GE.U32.AND UP1, UPT, UR43, 0xb, UPT ;  /* 0x0000000b2b00788c */ /* 0x000fe2000bf26070 */
[C---:B------:R-:W-:Y:S01]  /*21e0*/  IMAD R3, R23.reuse, UR5, R0 ;  /* 0x0000000517037c24 */ /* 0x040fe2000f8e0200 */
[----:B------:R-:W-:Y:S01]  /*21f0*/  USEL UR6, URZ, 0x1, !UP0 ;  /* 0x000000013f067887 */ /* 0x000fe2000c000000 */
[----:B------:R-:W-:Y:S01]  /*2200*/  IMAD.WIDE.U32 R4, R23, UR4, R8 ;  /* 0x0000000417047c25 */ /* 0x000fe2000f8e0008 */
[----:B------:R-:W-:Y:S01]  /*2210*/  UIMAD.WIDE.U32 UR4, UR41, -0x45d1745d, URZ ;  /* 0xba2e8ba3290478a5 */ /* 0x000fe2000f8e003f */
[----:B------:R-:W-:-:S02]  /*2220*/  ULDC.64 UR8, c[0x0][0x5c8] ;  /* 0x0001720000087ab9 */ /* 0x000fc40000000a00 */
[----:B------:R-:W-:Y:S01]  /*2230*/  IMAD.WIDE R108, R109, 0x100, R88 ;  /* 0x000001006d6c7825 */ /* 0x000fe200078e0258 */
[----:B------:R-:W-:Y:S02]  /*2240*/  USHF.R.U32.HI UR4, URZ, 0x3, UR5 ;  /* 0x000000033f047899 */ /* 0x000fe40008011605 */
[----:B------:R-:W-:Y:S01]  /*2250*/  ULOP3.LUT UR40, UR40, UR6, URZ, 0x3c, !UPT ;  /* 0x0000000628287292 */ /* 0x000fe2000f8e3c3f */
[----:B------:R-:W-:Y:S01]  /*2260*/  IMAD R7, R109, UR8, RZ ;  /* 0x000000086d077c24 */ /* 0x000fe2000f8e02ff */
[----:B------:R-:W-:Y:S01]  /*2270*/  UIMAD UR41, UR4, -0xb, UR41 ;  /* 0xfffffff5042978a4 */ /* 0x000fe2000f8e0229 */
[----:B------:R-:W-:Y:S01]  /*2280*/  IMAD.IADD R5, R5, 0x1, R3 ;  /* 0x0000000105057824 */ /* 0x000fe200078e0203 */
[----:B------:R-:W-:Y:S01]  /*2290*/  @UP1 ULOP3.LUT UR40, UR40, 0x1, UR4, 0x78, !UPT ;  /* 0x0000000128281892 */ /* 0x000fe2000f8e7804 */
[C---:B------:R-:W-:Y:S02]  /*22a0*/  IMAD R7, R108.reuse, UR9, R7 ;  /* 0x000000096c077c24 */ /* 0x040fe4000f8e0207 */
[----:B------:R-:W-:-:S04]  /*22b0*/  IMAD.WIDE.U32 R112, R108, UR8, R4 ;  /* 0x000000086c707c25 */ /* 0x000fc8000f8e0004 */
[----:B------:R-:W-:Y:S01]  /*22c0*/  IMAD.MOV.U32 R0, RZ, RZ, -0x1 ;  /* 0xffffffffff007424 */ /* 0x000fe200078e00ff */
[----:B------:R-:W-:Y:S06]  /*22d0*/  @P0 BRA `(.L_x_33) ;  /* 0x0000004c00100947 */ /* 0x000fec0003800000 */
[----:B-----5:R-:W-:Y:S01]  /*22e0*/  FSETP.NEU.AND P1, PT, R91, RZ, PT ;  /* 0x000000ff5b00720b */ /* 0x020fe20003f2d000 */
[----:B------:R-:W-:Y:S01]  /*22f0*/  IMAD.IADD R4, R97, 0x1, -R102 ;  /* 0x0000000161047824 */ /* 0x000fe200078e0a66 */
[----:B------:R-:W-:Y:S01]  /*2300*/  BSSY B0, `(.L_x_33) ;  /* 0x00004c1000007945 */ /* 0x000fe20003800000 */
[----:B------:R-:W-:Y:S02]  /*2310*/  IMAD.IADD R3, R101, 0x1, -R6 ;  /* 0x0000000165037824 */ /* 0x000fe400078e0a06 */
[----:B------:R-:W-:Y:S01]  /*2320*/  IMAD.IADD R105, R113, 0x1, R7 ;  /* 0x0000000171697824 */ /* 0x000fe200078e0207 */
[----:B------:R-:W-:-:S04]  /*2330*/  ISETP.GT.AND P6, PT, R4, RZ, PT ;  /* 0x000000ff0400720c */ /* 0x000fc80003fc4270 */
[----:B------:R-:W-:-:S03]  /*2340*/  ISETP.GT.AND P0, PT, R3, RZ, P6 ;  /* 0x000000ff0300720c */ /* 0x000fc60003704270 */
[----:B------:R-:W-:Y:S10]  /*2350*/  @!P1 BRA `(.L_x_34) ;  /* 0x0000003400809947 */ /* 0x000ff40003800000 */
[----:B------:R-:W0:Y:S01]  /*2360*/  LDC.64 R14, c[0x0][0x5b8] ;  /* 0x00016e00ff0e7b82 */ /* 0x000e220000000a00 */
[----:B------:R-:W-:-:S07]  /*2370*/  ULDC.64 UR4, c[0x0][0x5c0] ;  /* 0x0001700000047ab9 */ /* 0x000fce0000000a00 */
[----:B------:R-:W1:Y:S08]  /*2380*/  LDC.64 R106, c[0x0][0x5b0] ;  /* 0x00016c00ff6a7b82 */ /* 0x000e700000000a00 */
[----:B------:R-:W2:Y:S01]  /*2390*/  LDC.64 R12, c[0x0][0x5a8] ;  /* 0x00016a00ff0c7b82 */ /* 0x000ea20000000a00 */
[-C--:B0-----:R-:W-:Y:S02]  /*23a0*/  IMAD R6, R11, R14.reuse, RZ ;  /* 0x0000000e0b067224 */ /* 0x081fe400078e02ff */
[----:B------:R-:W-:-:S04]  /*23b0*/  IMAD.WIDE.U32 R20, R23, R14, R8 ;  /* 0x0000000e17147225 */ /* 0x000fc800078e0008 */
[----:B------:R-:W-:Y:S02]  /*23c0*/  IMAD R115, R23, R15, R6 ;  /* 0x0000000f17737224 */ /* 0x000fe400078e0206 */
[-C--:B-1----:R-:W-:Y:S02]  /*23d0*/  IMAD R5, R109, R106.reuse, RZ ;  /* 0x0000006a6d057224 */ /* 0x082fe400078e02ff */
[----:B------:R-:W-:Y:S02]  /*23e0*/  IMAD.IADD R103, R21, 0x1, R115 ;  /* 0x0000000115677824 */ /* 0x000fe400078e0273 */
[----:B------:R-:W-:Y:S02]  /*23f0*/  IMAD.MOV.U32 R102, RZ, RZ, R20 ;  /* 0x000000ffff667224 */ /* 0x000fe400078e0014 */
[C---:B------:R-:W-:Y:S02]  /*2400*/  IMAD R119, R108.reuse, R107, R5 ;  /* 0x0000006b6c777224 */ /* 0x040fe400078e0205 */
[----:B------:R-:W-:-:S04]  /*2410*/  IMAD.WIDE.U32 R6, R108, R106, R102 ;  /* 0x0000006a6c067225 */ /* 0x000fc800078e0066 */
[----:B------:R-:W-:Y:S01]  /*2420*/  IMAD.IADD R5, R7, 0x1, R119 ;  /* 0x0000000107057824 */ /* 0x000fe200078e0277 */
[----:B--2---:R-:W-:-:S04]  /*2430*/  LEA R10, P1, R6, R12, 0x1 ;  /* 0x0000000c060a7211 */ /* 0x004fc800078208ff */
[----:B------:R-:W-:-:S05]  /*2440*/  LEA.HI.X R11, R6, R13, R5, 0x1, P1 ;  /* 0x0000000d060b7211 */ /* 0x000fca00008f0c05 */
[----:B------:R-:W2:Y:S01]  /*2450*/  @P0 LDG.E.LTC128B.U16 R5, desc[UR38][R10.64] ;  /* 0x000000260a050981 */ /* 0x000ea2000c1e1520 */
[----:B------:R-:W-:Y:S01]  /*2460*/  ISETP.GT.AND P4, PT, R4, 0x1, PT ;  /* 0x000000010400780c */ /* 0x000fe20003f84270 */
[----:B------:R-:W-:Y:S01]  /*2470*/  IMAD.WIDE.U32 R6, R108, R106, R8 ;  /* 0x0000006a6c067225 */ /* 0x000fe200078e0008 */
[----:B------:R-:W-:Y:S01]  /*2480*/  BSSY B1, `(.L_x_35) ;  /* 0x0000013000017945 */ /* 0x000fe20003800000 */
[----:B------:R-:W-:Y:S02]  /*2490*/  SHF.L.U64.HI R113, R106, 0x3, R107 ;  /* 0x000000036a717819 */ /* 0x000fe4000001026b */
[----:B------:R-:W-:Y:S01]  /*24a0*/  IMAD.IADD R7, R119, 0x1, R7 ;  /* 0x0000000177077824 */ /* 0x000fe200078e0207 */
[----:B------:R-:W-:Y:S01]  /*24b0*/  P2R R118, PR, RZ, 0x10 ;  /* 0x00000010ff767803 */ /* 0x000fe20000000000 */
[----:B------:R-:W-:-:S04]  /*24c0*/  IMAD.WIDE.U32 R110, R23, R14, R6 ;  /* 0x0000000e176e7225 */ /* 0x000fc800078e0006 */
[----:B------:R-:W-:Y:S01]  /*24d0*/  IMAD.IADD R7, R115, 0x1, R111 ;  /* 0x0000000173077824 */ /* 0x000fe200078e026f */
[----:B------:R-:W-:-:S04]  /*24e0*/  LEA R6, P2, R110, R12, 0x1 ;  /* 0x0000000c6e067211 */ /* 0x000fc800078408ff */
[----:B------:R-:W-:Y:S01]  /*24f0*/  LEA.HI.X R7, R110, R13, R7, 0x1, P2 ;  /* 0x0000000d6e077211 */ /* 0x000fe200010f0c07 */
[----:B--2---:R-:W-:-:S04]  /*2500*/  IMAD.U32 R104, R5, 0x10000, RZ ;  /* 0x0001000005687824 */ /* 0x004fc800078e00ff */
[----:B------:R-:W-:Y:S01]  /*2510*/  FMUL R15, R104, R91 ;  /* 0x0000005b680f7220 */ /* 0x000fe20000400000 */
[----:B------:R-:W-:-:S03]  /*2520*/  LEA R104, P1, R112, UR4, 0x1 ;  /* 0x0000000470687c11 */ /* 0x000fc6000f8208ff */
[----:B------:R-:W-:Y:S01]  /*2530*/  FFMA R15, R56, R90, R15 ;  /* 0x0000005a380f7223 */ /* 0x000fe2000000000f */
[----:B------:R-:W-:Y:S01]  /*2540*/  LEA.HI.X R105, R112, UR5, R105, 0x1, P1 ;  /* 0x0000000570697c11 */ /* 0x000fe200088f0c69 */
[----:B------:R-:W-:Y:S01]  /*2550*/  IMAD.SHL.U32 R112, R106, 0x8, RZ ;  /* 0x000000086a707824 */ /* 0x000fe200078e00ff */
[----:B------:R-:W-:Y:S02]  /*2560*/  ISETP.GT.AND P1, PT, R3, RZ, P4 ;  /* 0x000000ff0300720c */ /* 0x000fe40002724270 */
[----:B------:R-:W-:-:S05]  /*2570*/  F2FP.BF16.F32.PACK_AB R15, RZ, R15 ;  /* 0x0000000fff0f723e */ /* 0x000fca00000010ff */
[----:B------:R0:W-:Y:S06]  /*2580*/  @P0 STG.E.U16 desc[UR38][R104.64], R15 ;  /* 0x0000000f68000986 */ /* 0x0001ec000c101526 */
[----:B------:R-:W-:Y:S05]  /*2590*/  @!P1 BRA `(.L_x_36) ;  /* 0x0000000000049947 */ /* 0x000fea0003800000 */
[----:B------:R1:W5:Y:S02]  /*25a0*/  LDG.E.LTC128B.U16 R5, desc[UR38][R6.64+0x2] ;  /* 0x0000022606057981 */ /* 0x000364000c1e1520 */
.L_x_36:
[----:B------:R-:W-:Y:S05]  /*25b0*/  BSYNC B1 ;  /* 0x0000000000017941 */ /* 0x000fea0003800000 */
.L_x_35:
[----:B-----5:R-:W-:Y:S01]  /*25c0*/  IMAD.U32 R10, R5, 0x10000, RZ ;  /* 0x00010000050a7824 */ /* 0x020fe200078e00ff */
[----:B------:R-:W-:Y:S01]  /*25d0*/  ISETP.GT.AND P0, PT, R3, 0x8, P6 ;  /* 0x000000080300780c */ /* 0x000fe20003704270 */
[----:B------:R-:W-:Y:S01]  /*25e0*/  IMAD.WIDE.U32 R116, R108, R106, R112 ;  /* 0x0000006a6c747225 */ /* 0x000fe200078e0070 */
[----:B0-----:R-:W-:-:S03]  /*25f0*/  PRMT R15, R5, 0x7610, R15 ;  /* 0x00007610050f7816 */ /* 0x001fc6000000000f */
[----:B------:R-:W-:Y:S01]  /*2600*/  FMUL R10, R10, R91 ;  /* 0x0000005b0a0a7220 */ /* 0x000fe20000400000 */
[----:B------:R-:W-:Y:S01]  /*2610*/  IMAD.IADD R119, R119, 0x1, R117 ;  /* 0x0000000177777824 */ /* 0x000fe200078e0275 */
[----:B------:R-:W-:Y:S02]  /*2620*/  IADD3 R11, P2, R20, R116, RZ ;  /* 0x00000074140b7210 */ /* 0x000fe40007f5e0ff */
[----:B------:R-:W-:-:S03]  /*2630*/  FFMA R57, R57, R90, R10 ;  /* 0x0000005a39397223 */ /* 0x000fc6000000000a */
[----:B------:R-:W-:Y:S01]  /*2640*/  IMAD.X R56, R119, 0x1, R103, P2 ;  /* 0x0000000177387824 */ /* 0x000fe200010e0667 */
[C---:B------:R-:W-:Y:S02]  /*2650*/  LEA R10, P2, R11.reuse, R12, 0x1 ;  /* 0x0000000c0b0a7211 */ /* 0x040fe400078408ff */
[----:B------:R-:W-:Y:S02]  /*2660*/  F2FP.BF16.F32.PACK_AB R57, RZ, R57 ;  /* 0x00000039ff39723e */ /* 0x000fe400000010ff */
[----:B------:R-:W-:Y:S01]  /*2670*/  LEA.HI.X R11, R11, R13, R56, 0x1, P2 ;  /* 0x0000000d0b0b7211 */ /* 0x000fe200010f0c38 */
[----:B------:R-:W-:Y:S01]  /*2680*/  @P1 IMAD.MOV.U32 R56, RZ, RZ, R104 ;  /* 0x000000ffff381224 */ /* 0x000fe200078e0068 */
[----:B------:R-:W-:Y:S01]  /*2690*/  PRMT R111, R57, 0x7610, R111 ;  /* 0x00007610396f7816 */ /* 0x000fe2000000006f */
[----:B------:R-:W-:-:S05]  /*26a0*/  @P1 IMAD.MOV.U32 R57, RZ, RZ, R105 ;  /* 0x000000ffff391224 */ /* 0x000fca00078e0069 */
[----:B------:R0:W-:Y:S04]  /*26b0*/  @P1 STG.E.U16 desc[UR38][R56.64+0x2], R111 ;  /* 0x0000026f38001986 */ /* 0x0001e8000c101526 */
[----:B------:R-:W2:Y:S01]  /*26c0*/  @P0 LDG.E.LTC128B.U16 R15, desc[UR38][R10.64] ;  /* 0x000000260a0f0981 */ /* 0x000ea2000c1e1520 */
[----:B------:R-:W-:Y:S01]  /*26d0*/  IADD3 R116, P1, R8, R116, RZ ;  /* 0x0000007408747210 */ /* 0x000fe20007f3e0ff */
[----:B------:R-:W-:Y:S01]  /*26e0*/  BSSY B1, `(.L_x_37) ;  /* 0x0000012000017945 */ /* 0x000fe20003800000 */
[----:B------:R-:W-:-:S03]  /*26f0*/  SHF.L.U64.HI R121, R92, 0x1, R95 ;  /* 0x000000015c797819 */ /* 0x000fc6000001025f */
[----:B------:R-:W-:Y:S01]  /*2700*/  IMAD.X R117, R9, 0x1, R119, P1 ;  /* 0x0000000109757824 */ /* 0x000fe200008e0677 */
[----:B------:R-:W-:Y:S01]  /*2710*/  ISETP.GT.AND P1, PT, R3, 0x8, P4 ;  /* 0x000000080300780c */ /* 0x000fe20002724270 */
[----:B------:R-:W-:Y:S02]  /*2720*/  IMAD.SHL.U32 R119, R92, 0x2, RZ ;  /* 0x000000025c777824 */ /* 0x000fe400078e00ff */
[----:B------:R-:W-:-:S04]  /*2730*/  IMAD.WIDE.U32 R116, R23, R14, R116 ;  /* 0x0000000e17747225 */ /* 0x000fc800078e0074 */
[----:B0-----:R-:W-:Y:S01]  /*2740*/  IMAD.IADD R57, R115, 0x1, R117 ;  /* 0x0000000173397824 */ /* 0x001fe200078e0275 */
[----:B------:R-:W-:-:S04]  /*2750*/  LEA R56, P3, R116, R12, 0x1 ;  /* 0x0000000c74387211 */ /* 0x000fc800078608ff */
[----:B------:R-:W-:Y:S01]  /*2760*/  LEA.HI.X R57, R116, R13, R57, 0x1, P3 ;  /* 0x0000000d74397211 */ /* 0x000fe200018f0c39 */
[----:B--2---:R-:W-:-:S04]  /*2770*/  IMAD.U32 R110, R15, 0x10000, RZ ;  /* 0x000100000f6e7824 */ /* 0x004fc800078e00ff */
[----:B------:R-:W-:Y:S01]  /*2780*/  FMUL R5, R110, R91 ;  /* 0x0000005b6e057220 */ /* 0x000fe20000400000 */
[----:B------:R-:W-:-:S03]  /*2790*/  IADD3 R110, P2, R119, R104, RZ ;  /* 0x00000068776e7210 */ /* 0x000fc60007f5e0ff */
[----:B------:R-:W-:Y:S02]  /*27a0*/  FFMA R5, R58, R90, R5 ;  /* 0x0000005a3a057223 */ /* 0x000fe40000000005 */
[----:B------:R-:W-:-:S03]  /*27b0*/  IMAD.X R111, R121, 0x1, R105, P2 ;  /* 0x00000001796f7824 */ /* 0x000fc600010e0669 */
[----:B------:R-:W-:-:S05]  /*27c0*/  F2FP.BF16.F32.PACK_AB R5, RZ, R5 ;  /* 0x00000005ff05723e */ /* 0x000fca00000010ff */
[----:B------:R0:W-:Y:S01]  /*27d0*/  @P0 STG.E.U16 desc[UR38][R110.64], R5 ;  /* 0x000000056e000986 */ /* 0x0001e2000c101526 */
[----:B------:R-:W-:Y:S05]  /*27e0*/  @!P1 BRA `(.L_x_38) ;  /* 0x0000000000049947 */ /* 0x000fea0003800000 */
[----:B------:R2:W5:Y:S02]  /*27f0*/  LDG.E.LTC128B.U16 R15, desc[UR38][R56.64+0x2] ;  /* 0x00000226380f7981 */ /* 0x000564000c1e1520 */
.L_x_38:
[----:B------:R-:W-:Y:S05]  /*2800*/  BSYNC B1 ;  /* 0x0000000000017941 */ /* 0x000fea0003800000 */
.L_x_37:
[----:B-----5:R-:W-:Y:S01]  /*2810*/  IMAD.U32 R10, R15, 0x10000, RZ ;  /* 0x000100000f0a7824 */ /* 0x020fe200078e00ff */
[----:B------:R-:W-:Y:S01]  /*2820*/  ISETP.GT.AND P4, PT, R4, 0x8, PT ;  /* 0x000000080400780c */ /* 0x000fe20003f84270 */
[----:B------:R-:W-:Y:S01]  /*2830*/  IMAD.MOV.U32 R58, RZ, RZ, R110 ;  /* 0x000000ffff3a7224 */ /* 0x000fe200078e006e */
[----:B------:R-:W-:Y:S01]  /*2840*/  BSSY B1, `(.L_x_39) ;  /* 0x000000b000017945 */ /* 0x000fe20003800000 */
[----:B------:R-:W-:Y:S01]  /*2850*/  FMUL R10, R10, R91 ;  /* 0x0000005b0a0a7220 */ /* 0x000fe20000400000 */
[----:B------:R-:W-:Y:S02]  /*2860*/  ISETP.GT.AND P0, PT, R3, RZ, P4 ;  /* 0x000000ff0300720c */ /* 0x000fe40002704270 */
[----:B------:R-:W-:Y:S01]  /*2870*/  P2R R117, PR, RZ, 0x10 ;  /* 0x00000010ff757803 */ /* 0x000fe20000000000 */
[----:B------:R-:W-:Y:S01]  /*2880*/  FFMA R10, R59, R90, R10 ;  /* 0x0000005a3b0a7223 */ /* 0x000fe2000000000a */
[----:B------:R-:W-:Y:S01]  /*2890*/  IMAD.MOV.U32 R59, RZ, RZ, R111 ;  /* 0x000000ffff3b7224 */ /* 0x000fe200078e006f */
[----:B------:R-:W-:-:S03]  /*28a0*/  PRMT R116, R15, 0x7610, R116 ;  /* 0x000076100f747816 */ /* 0x000fc60000000074 */
[----:B------:R-:W-:-:S05]  /*28b0*/  F2FP.BF16.F32.PACK_AB R10, RZ, R10 ;  /* 0x0000000aff0a723e */ /* 0x000fca00000010ff */
[----:B------:R3:W-:Y:S01]  /*28c0*/  @P1 STG.E.U16 desc[UR38][R58.64+0x2], R10 ;  /* 0x0000020a3a001986 */ /* 0x0007e2000c101526 */
[----:B------:R-:W-:Y:S05]  /*28d0*/  @!P0 BRA `(.L_x_40) ;  /* 0x0000000000048947 */ /* 0x000fea0003800000 */
[----:B------:R4:W5:Y:S02]  /*28e0*/  LDG.E.LTC128B.U16 R116, desc[UR38][R6.64+0x10] ;  /* 0x0000102606747981 */ /* 0x000964000c1e1520 */
.L_x_40:
[----:B------:R-:W-:Y:S05]  /*28f0*/  BSYNC B1 ;  /* 0x0000000000017941 */ /* 0x000fea0003800000 */
.L_x_39:
[----:B---3-5:R-:W-:Y:S01]  /*2900*/  IMAD.U32 R10, R116, 0x10000, RZ ;  /* 0x00010000740a7824 */ /* 0x028fe200078e00ff */
[C---:B0-----:R-:W-:Y:S01]  /*2910*/  SHF.L.U64.HI R5, R93.reuse, 0x1, R94 ;  /* 0x000000015d057819 */ /* 0x041fe2000001025e */
[----:B------:R-:W-:Y:S01]  /*2920*/  IMAD.SHL.U32 R15, R93, 0x2, RZ ;  /* 0x000000025d0f7824 */ /* 0x000fe200078e00ff */
[----:B------:R-:W-:Y:S01]  /*2930*/  ISETP.GT.AND P3, PT, R4, 0x9, PT ;  /* 0x000000090400780c */ /* 0x000fe20003f64270 */
[----:B------:R-:W-:Y:S01]  /*2940*/  FMUL R11, R10, R91 ;  /* 0x0000005b0a0b7220 */ /* 0x000fe20000400000 */
[----:B------:R-:W-:Y:S02]  /*2950*/  BSSY B1, `(.L_x_41) ;  /* 0x000000a000017945 */ /* 0x000fe40003800000 */
[----:B------:R-:W-:Y:S01]  /*2960*/  IADD3 R10, P1, P2, R15, R104, R119 ;  /* 0x000000680f0a7210 */ /* 0x000fe20007a3e077 */
[----:B------:R-:W-:Y:S01]  /*2970*/  FFMA R60, R60, R90, R11 ;  /* 0x0000005a3c3c7223 */ /* 0x000fe2000000000b */
[----:B------:R-:W-:Y:S02]  /*2980*/  P2R R119, PR, RZ, 0x8 ;  /* 0x00000008ff777803 */ /* 0x000fe40000000000 */
[----:B------:R-:W-:-:S02]  /*2990*/  IADD3.X R11, R5, R105, R121, P1, P2 ;  /* 0x00000069050b7210 */ /* 0x000fc40000fe4479 */
[----:B------:R-:W-:Y:S02]  /*29a0*/  F2FP.BF16.F32.PACK_AB R60, RZ, R60 ;  /* 0x0000003cff3c723e */ /* 0x000fe400000010ff */
[----:B------:R-:W-:-:S03]  /*29b0*/  ISETP.GT.AND P1, PT, R3, RZ, P3 ;  /* 0x000000ff0300720c */ /* 0x000fc60001f24270 */
[----:B------:R0:W-:Y:S10]  /*29c0*/  @P0 STG.E.U16 desc[UR38][R104.64+0x10], R60 ;  /* 0x0000103c68000986 */ /* 0x0001f4000c101526 */
[----:B------:R-:W-:Y:S05]  /*29d0*/  @!P1 BRA `(.L_x_42) ;  /* 0x0000000000049947 */ /* 0x000fea0003800000 */
[----:B------:R3:W5:Y:S02]  /*29e0*/  LDG.E.LTC128B.U16 R116, desc[UR38][R6.64+0x12] ;  /* 0x0000122606747981 */ /* 0x000764000c1e1520 */
.L_x_42:
[----:B------:R-:W-:Y:S05]  /*29f0*/  BSYNC B1 ;  /* 0x0000000000017941 */ /* 0x000fea0003800000 */
.L_x_41:
[----:B0----5:R-:W-:Y:S01]  /*2a00*/  IMAD.U32 R60, R116, 0x10000, RZ ;  /* 0x00010000743c7824 */ /* 0x021fe200078e00ff */
[----:B------:R-:W-:Y:S01]  /*2a10*/  ISETP.GT.AND P0, PT, R3, 0x8, P4 ;  /* 0x000000080300780c */ /* 0x000fe20002704270 */
[----:B------:R-:W-:Y:S02]  /*2a20*/  BSSY B1, `(.L_x_43) ;  /* 0x000000a000017945 */ /* 0x000fe40003800000 */
[----:B------:R-:W-:-:S04]  /*2a30*/  FMUL R60, R60, R91 ;  /* 0x0000005b3c3c7220 */ /* 0x000fc80000400000 */
[----:B------:R-:W-:Y:S01]  /*2a40*/  FFMA R60, R61, R90, R60 ;  /* 0x0000005a3d3c7223 */ /* 0x000fe2000000003c */
[----:B------:R-:W-:-:S04]  /*2a50*/  @P1 IMAD.MOV.U32 R61, RZ, RZ, R105 ;  /* 0x000000ffff3d1224 */ /* 0x000fc800078e0069 */
[----:B------:R-:W-:-:S04]  /*2a60*/  F2FP.BF16.F32.PACK_AB R60, RZ, R60 ;  /* 0x0000003cff3c723e */ /* 0x000fc800000010ff */
[----:B------:R-:W-:Y:S01]  /*2a70*/  PRMT R120, R60, 0x7610, R120 ;  /* 0x000076103c787816 */ /* 0x000fe20000000078 */
[----:B------:R-:W-:-:S05]  /*2a80*/  @P1 IMAD.MOV.U32 R60, RZ, RZ, R104 ;  /* 0x000000ffff3c1224 */ /* 0x000fca00078e0068 */
[----:B------:R0:W-:Y:S01]  /*2a90*/  @P1 STG.E.U16 desc[UR38][R60.64+0x12], R120 ;  /* 0x000012783c001986 */ /* 0x0001e2000c101526 */
[----:B------:R-:W-:Y:S05]  /*2aa0*/  @!P0 BRA `(.L_x_44) ;  /* 0x0000000000048947 */ /* 0x000fea0003800000 */
[----:B------:R0:W5:Y:S02]  /*2ab0*/  LDG.E.LTC128B.U16 R116, desc[UR38][R56.64+0x10] ;  /* 0x0000102638747981 */ /* 0x000164000c1e1520 */
.L_x_44:
[----:B------:R-:W-:Y:S05]  /*2ac0*/  BSYNC B1 ;  /* 0x0000000000017941 */ /* 0x000fea0003800000 */
.L_x_43:
[----:B0----5:R-:W-:Y:S01]  /*2ad0*/  IMAD.U32 R60, R116, 0x10000, RZ ;  /* 0x00010000743c7824 */ /* 0x021fe200078e00ff */
[----:B------:R-:W-:Y:S01]  /*2ae0*/  ISETP.GT.AND P1, PT, R3, 0x8, P3 ;  /* 0x000000080300780c */ /* 0x000fe20001f24270 */
[----:B------:R-:W-:Y:S02]  /*2af0*/  BSSY B1, `(.L_x_45) ;  /* 0x0000007000017945 */ /* 0x000fe40003800000 */
[----:B------:R-:W-:-:S04]  /*2b00*/  FMUL R61, R60, R91 ;  /* 0x0000005b3c3d7220 */ /* 0x000fc80000400000 */
[----:B------:R-:W-:-:S05]  /*2b10*/  FFMA R61, R62, R90, R61 ;  /* 0x0000005a3e3d7223 */ /* 0x000fca000000003d */
[----:B------:R-:W-:-:S05]  /*2b20*/  F2FP.BF16.F32.PACK_AB R61, RZ, R61 ;  /* 0x0000003dff3d723e */ /* 0x000fca00000010ff */
[----:B------:R0:W-:Y:S01]  /*2b30*/  @P0 STG.E.U16 desc[UR38][R58.64+0x10], R61 ;  /* 0x0000103d3a000986 */ /* 0x0001e2000c101526 */
[----:B------:R-:W-:Y:S05]  /*2b40*/  @!P1 BRA `(.L_x_46) ;  /* 0x0000000000049947 */ /* 0x000fea0003800000 */
[----:B------:R0:W5:Y:S02]  /*2b50*/  LDG.E.LTC128B.U16 R116, desc[UR38][R56.64+0x12] ;  /* 0x0000122638747981 */ /* 0x000164000c1e1520 */
.L_x_46:
[----:B------:R-:W-:Y:S05]  /*2b60*/  BSYNC B1 ;  /* 0x0000000000017941 */ /* 0x000fea0003800000 */
.L_x_45:
[----:B-----5:R-:W-:Y:S01]  /*2b70*/  IMAD.U32 R60, R116, 0x10000, RZ ;  /* 0x00010000743c7824 */ /* 0x020fe200078e00ff */
[----:B------:R-:W-:Y:S01]  /*2b80*/  IADD3 R123, P0, R108, 0x80, RZ ;  /* 0x000000806c7b7810 */ /* 0x000fe20007f1e0ff */
[----:B------:R-:W-:Y:S01]  /*2b90*/  BSSY B1, `(.L_x_47) ;  /* 0x000000b000017945 */ /* 0x000fe20003800000 */
[----:B------:R-:W-:Y:S01]  /*2ba0*/  ISETP.GT.AND P2, PT, R4, 0x10, PT ;  /* 0x000000100400780c */ /* 0x000fe20003f44270 */
[----:B------:R-:W-:Y:S02]  /*2bb0*/  FMUL R60, R60, R91 ;  /* 0x0000005b3c3c7220 */ /* 0x000fe40000400000 */
[----:B------:R-:W-:Y:S01]  /*2bc0*/  IMAD.X R109, RZ, RZ, R109, P0 ;  /* 0x000000ffff6d7224 */ /* 0x000fe200000e066d */
[----:B------:R-:W-:Y:S01]  /*2bd0*/  ISETP.GT.AND P0, PT, R3, RZ, P2 ;  /* 0x000000ff0300720c */ /* 0x000fe20001704270 */
[----:B------:R-:W-:Y:S01]  /*2be0*/  FFMA R60, R63, R90, R60 ;  /* 0x0000005a3f3c7223 */ /* 0x000fe2000000003c */
[----:B------:R-:W-:-:S04]  /*2bf0*/  P2R R120, PR, RZ, 0x4 ;  /* 0x00000004ff787803 */ /* 0x000fc80000000000 */
[----:B------:R-:W-:-:S05]  /*2c00*/  F2FP.BF16.F32.PACK_AB R60, RZ, R60 ;  /* 0x0000003cff3c723e */ /* 0x000fca00000010ff */
[----:B------:R0:W-:Y:S02]  /*2c10*/  @P1 STG.E.U16 desc[UR38][R58.64+0x12], R60 ;  /* 0x0000123c3a001986 */ /* 0x0001e4000c101526 */
[----:B------:R-:W-:Y:S05]  /*2c20*/  @!P0 BRA `(.L_x_48) ;  /* 0x0000000000048947 */ /* 0x000fea0003800000 */
[----:B------:R0:W5:Y:S02]  /*2c30*/  LDG.E.LTC128B.U16 R116, desc[UR38][R6.64+0x20] ;  /* 0x0000202606747981 */ /* 0x000164000c1e1520 */
.L_x_48:
[----:B------:R-:W-:Y:S05]  /*2c40*/  BSYNC B1 ;  /* 0x0000000000017941 */ /* 0x000fea0003800000 */
.L_x_47:
[----:B0----5:R-:W-:Y:S01]  /*2c50*/  IMAD.U32 R60, R116, 0x10000, RZ ;  /* 0x00010000743c7824 */ /* 0x021fe200078e00ff */
[----:B------:R-:W-:Y:S01]  /*2c60*/  ISETP.GT.AND P1, PT, R4, 0x11, PT ;  /* 0x000000110400780c */ /* 0x000fe20003f24270 */
[-C--:B------:R-:W-:Y:S01]  /*2c70*/  IMAD.WIDE.U32 R62, R123, R106.reuse, R8 ;  /* 0x0000006a7b3e7225 */ /* 0x080fe200078e0008 */
[----:B------:R-:W-:Y:S03]  /*2c80*/  BSSY B1, `(.L_x_49) ;  /* 0x0000021000017945 */ /* 0x000fe60003800000 */
[----:B------:R-:W-:Y:S01]  /*2c90*/  FMUL R21, R60, R91 ;  /* 0x0000005b3c157220 */ /* 0x000fe20000400000 */
[----:B------:R-:W-:-:S03]  /*2ca0*/  IMAD R60, R109, R106, RZ ;  /* 0x0000006a6d3c7224 */ /* 0x000fc600078e02ff */
[----:B------:R-:W-:Y:S01]  /*2cb0*/  FFMA R21, R64, R90, R21 ;  /* 0x0000005a40157223 */ /* 0x000fe20000000015 */
[C---:B------:R-:W-:Y:S02]  /*2cc0*/  IMAD R121, R123.reuse, R107, R60 ;  /* 0x0000006b7b797224 */ /* 0x040fe400078e023c */
[----:B------:R-:W-:Y:S02]  /*2cd0*/  IMAD.WIDE.U32 R60, R123, R106, R102 ;  /* 0x0000006a7b3c7225 */ /* 0x000fe400078e0066 */
[----:B------:R-:W-:Y:S02]  /*2ce0*/  F2FP.BF16.F32.PACK_AB R21, RZ, R21 ;  /* 0x00000015ff15723e */ /* 0x000fe400000010ff */
[----:B------:R-:W-:Y:S02]  /*2cf0*/  IMAD.IADD R63, R121, 0x1, R63 ;  /* 0x00000001793f7824 */ /* 0x000fe400078e023f */
[----:B------:R-:W-:Y:S01]  /*2d00*/  PRMT R107, R21, 0x7610, R107 ;  /* 0x00007610156b7816 */ /* 0x000fe2000000006b */
[----:B------:R-:W-:-:S02]  /*2d10*/  IMAD.IADD R21, R61, 0x1, R121 ;  /* 0x000000013d157824 */ /* 0x000fc400078e0279 */
[----:B------:R-:W-:Y:S02]  /*2d20*/  IMAD.WIDE.U32 R108, R23, R14, R62 ;  /* 0x0000000e176c7225 */ /* 0x000fe400078e003e */
[----:B------:R0:W-:Y:S01]  /*2d30*/  @P0 STG.E.U16 desc[UR38][R104.64+0x20], R107 ;  /* 0x0000206b68000986 */ /* 0x0001e2000c101526 */
[----:B------:R-:W-:-:S04]  /*2d40*/  LEA R62, P0, R60, R12, 0x1 ;  /* 0x0000000c3c3e7211 */ /* 0x000fc800078008ff */
[----:B------:R-:W-:Y:S01]  /*2d50*/  LEA.HI.X R63, R60, R13, R21, 0x1, P0 ;  /* 0x0000000d3c3f7211 */ /* 0x000fe200000f0c15 */
[----:B------:R-:W-:Y:S01]  /*2d60*/  IMAD.IADD R21, R115, 0x1, R109 ;  /* 0x0000000173157824 */ /* 0x000fe200078e026d */
[----:B------:R-:W-:-:S04]  /*2d70*/  LEA R60, P0, R108, R12, 0x1 ;  /* 0x0000000c6c3c7211 */ /* 0x000fc800078008ff */
[----:B------:R-:W-:Y:S01]  /*2d80*/  LEA.HI.X R61, R108, R13, R21, 0x1, P0 ;  /* 0x0000000d6c3d7211 */ /* 0x000fe200000f0c15 */
[----:B0-----:R-:W-:-:S04]  /*2d90*/  IMAD.WIDE.U32 R106, R123, R106, R112 ;  /* 0x0000006a7b6a7225 */ /* 0x001fc800078e0070 */
[----:B------:R-:W-:Y:S01]  /*2da0*/  IMAD.IADD R121, R121, 0x1, R107 ;  /* 0x0000000179797824 */ /* 0x000fe200078e026b */
[----:B------:R-:W-:-:S05]  /*2db0*/  IADD3 R64, P0, R20, R106, RZ ;  /* 0x0000006a14407210 */ /* 0x000fca0007f1e0ff */
[----:B------:R-:W-:Y:S01]  /*2dc0*/  IMAD.X R102, R121, 0x1, R103, P0 ;  /* 0x0000000179667824 */ /* 0x000fe200000e0667 */
[----:B------:R-:W-:-:S05]  /*2dd0*/  IADD3 R20, P0, R8, R106, RZ ;  /* 0x0000006a08147210 */ /* 0x000fca0007f1e0ff */
[----:B------:R-:W-:Y:S01]  /*2de0*/  IMAD.X R21, R9, 0x1, R121, P0 ;  /* 0x0000000109157824 */ /* 0x000fe200000e0679 */
[----:B------:R-:W-:Y:S01]  /*2df0*/  LEA R8, P0, R64, R12, 0x1 ;  /* 0x0000000c40087211 */ /* 0x000fe200078008ff */
[----:B------:R-:W-:-:S03]  /*2e00*/  IMAD.WIDE.U32 R20, R23, R14, R20 ;  /* 0x0000000e17147225 */ /* 0x000fc600078e0014 */
[----:B------:R-:W-:Y:S02]  /*2e10*/  LEA.HI.X R9, R64, R13, R102, 0x1, P0 ;  /* 0x0000000d40097211 */ /* 0x000fe400000f0c66 */
[----:B------:R-:W-:Y:S01]  /*2e20*/  P2R R23, PR, RZ, 0x2 ;  /* 0x00000002ff177803 */ /* 0x000fe20000000000 */
[----:B------:R-:W-:Y:S01]  /*2e30*/  IMAD.IADD R115, R115, 0x1, R21 ;  /* 0x0000000173737824 */ /* 0x000fe200078e0215 */
[----:B------:R-:W-:-:S04]  /*2e40*/  LEA R12, P0, R20, R12, 0x1 ;  /* 0x0000000c140c7211 */ /* 0x000fc800078008ff */
[----:B------:R-:W-:Y:S02]  /*2e50*/  LEA.HI.X R13, R20, R13, R115, 0x1, P0 ;  /* 0x0000000d140d7211 */ /* 0x000fe400000f0c73 */
[----:B------:R-:W-:-:S13]  /*2e60*/  ISETP.GT.AND P0, PT, R3, RZ, P1 ;  /* 0x000000ff0300720c */ /* 0x000fda0000f04270 */
[----:B------:R-:W-:Y:S05]  /*2e70*/  @!P0 BRA `(.L_x_50) ;  /* 0x0000000000048947 */ /* 0x000fea0003800000 */
[----:B------:R0:W5:Y:S02]  /*2e80*/  LDG.E.LTC128B.U16 R116, desc[UR38][R6.64+0x22] ;  /* 0x0000222606747981 */ /* 0x000164000c1e1520 */
.L_x_50:
[----:B------:R-:W-:Y:S05]  /*2e90*/  BSYNC B1 ;  /* 0x0000000000017941 */ /* 0x000fea0003800000 */
.L_x_49:
[----:B-----5:R-:W-:Y:S01]  /*2ea0*/  IMAD.U32 R14, R116, 0x10000, RZ ;  /* 0x00010000740e7824 */ /* 0x020fe200078e00ff */
[----:B------:R-:W-:Y:S01]  /*2eb0*/  BSSY B1, `(.L_x_51) ;  /* 0x000000a000017945 */ /* 0x000fe20003800000 */
[----:B------:R-:W-:Y:S02]  /*2ec0*/  @P0 IMAD.MOV.U32 R20, RZ, RZ, R104 ;  /* 0x000000ffff140224 */ /* 0x000fe400078e0068 */
[----:B------:R-:W-:Y:S01]  /*2ed0*/  FMUL R14, R14, R91 ;  /* 0x0000005b0e0e7220 */ /* 0x000fe20000400000 */
[----:B------:R-:W-:-:S03]  /*2ee0*/  @P0 IMAD.MOV.U32 R21, RZ, RZ, R105 ;  /* 0x000000ffff150224 */ /* 0x000fc600078e0069 */
[----:B------:R-:W-:-:S05]  /*2ef0*/  FFMA R14, R65, R90, R14 ;  /* 0x0000005a410e7223 */ /* 0x000fca000000000e */
[----:B------:R-:W-:-:S05]  /*2f00*/  F2FP.BF16.F32.PACK_AB R14, RZ, R14 ;  /* 0x0000000eff0e723e */ /* 0x000fca00000010ff */
[----:B------:R0:W-:Y:S01]  /*2f10*/  @P0 STG.E.U16 desc[UR38][R20.64+0x22], R14 ;  /* 0x0000220e14000986 */ /* 0x0001e2000c101526 */
[----:B------:R-:W-:-:S13]  /*2f20*/  ISETP.GT.AND P0, PT, R3, 0x8, P2 ;  /* 0x000000080300780c */ /* 0x000fda0001704270 */
[----:B0-----:R-:W-:Y:S05]  /*2f30*/  @!P0 BRA `(.L_x_52) ;  /* 0x0000000000048947 */ /* 0x001fea0003800000 */
[----:B------:R0:W5:Y:S02]  /*2f40*/  LDG.E.LTC128B.U16 R116, desc[UR38][R56.64+0x20] ;  /* 0x0000202638747981 */ /* 0x000164000c1e1520 */
.L_x_52:
[----:B------:R-:W-:Y:S05]  /*2f50*/  BSYNC B1 ;  /* 0x0000000000017941 */ /* 0x000fea0003800000 */
.L_x_51:
[----:B-----5:R-:W-:Y:S01]  /*2f60*/  IMAD.U32 R14, R116, 0x10000, RZ ;  /* 0x00010000740e7824 */ /* 0x020fe200078e00ff */
[----:B------:R-:W-:Y:S03]  /*2f70*/  BSSY B1, `(.L_x_53) ;  /* 0x0000008000017945 */ /* 0x000fe60003800000 */
[----:B------:R-:W-:-:S04]  /*2f80*/  FMUL R21, R14, R91 ;  /* 0x0000005b0e157220 */ /* 0x000fc80000400000 */
[----:B------:R-:W-:-:S05]  /*2f90*/  FFMA R21, R66, R90, R21 ;  /* 0x0000005a42157223 */ /* 0x000fca0000000015 */
[----:B------:R-:W-:-:S05]  /*2fa0*/  F2FP.BF16.F32.PACK_AB R21, RZ, R21 ;  /* 0x00000015ff15723e */ /* 0x000fca00000010ff */
[----:B------:R0:W-:Y:S01]  /*2fb0*/  @P0 STG.E.U16 desc[UR38][R58.64+0x20], R21 ;  /* 0x000020153a000986 */ /* 0x0001e2000c101526 */
[----:B------:R-:W-:-:S13]  /*2fc0*/  ISETP.GT.AND P0, PT, R3, 0x8, P1 ;  /* 0x000000080300780c */ /* 0x000fda0000f04270 */
[----:B0-----:R-:W-:Y:S05]  /*2fd0*/  @!P0 BRA `(.L_x_54) ;  /* 0x0000000000048947 */ /* 0x001fea0003800000 */
[----:B------:R0:W5:Y:S02]  /*2fe0*/  LDG.E.LTC128B.U16 R116, desc[UR38][R56.64+0x22] ;  /* 0x0000222638747981 */ /* 0x000164000c1e1520 */
.L_x_54:
[----:B------:R-:W-:Y:S05]  /*2ff0*/  BSYNC B1 ;  /* 0x0000000000017941 */ /* 0x000fea0003800000 */
.L_x_53:
[----:B-----5:R-:W-:Y:S01]  /*3000*/  IMAD.U32 R14, R116, 0x10000, RZ ;  /* 0x00010000740e7824 */ /* 0x020fe200078e00ff */
[----:B------:R-:W-:Y:S01]  /*3010*/  ISETP.GT.AND P2, PT, R4, 0x18, PT ;  /* 0x000000180400780c */ /* 0x000fe20003f44270 */
[----:B------:R-:W-:Y:S02]  /*3020*/  BSSY B1, `(.L_x_55) ;  /* 0x0000009000017945 */ /* 0x000fe40003800000 */
[----:B------:R-:W-:Y:S01]  /*3030*/  FMUL R14, R14, R91 ;  /* 0x0000005b0e0e7220 */ /* 0x000fe20000400000 */
[----:B------:R-:W-:-:S03]  /*3040*/  P2R R102, PR, RZ, 0x4 ;  /* 0x00000004ff667803 */ /* 0x000fc60000000000 */
[----:B------:R-:W-:-:S05]  /*3050*/  FFMA R14, R67, R90, R14 ;  /* 0x0000005a430e7223 */ /* 0x000fca000000000e */
[----:B------:R-:W-:-:S05]  /*3060*/  F2FP.BF16.F32.PACK_AB R14, RZ, R14 ;  /* 0x0000000eff0e723e */ /* 0x000fca00000010ff */
[----:B------:R0:W-:Y:S01]  /*3070*/  @P0 STG.E.U16 desc[UR38][R58.64+0x22], R14 ;  /* 0x0000220e3a000986 */ /* 0x0001e2000c101526 */
[----:B------:R-:W-:-:S13]  /*3080*/  ISETP.GT.AND P0, PT, R3, RZ, P2 ;  /* 0x000000ff0300720c */ /* 0x000fda0001704270 */
[----:B0-----:R-:W-:Y:S05]  /*3090*/  @!P0 BRA `(.L_x_56) ;  /* 0x0000000000048947 */ /* 0x001fea0003800000 */
[----:B------:R0:W5:Y:S02]  /*30a0*/  LDG.E.LTC128B.U16 R116, desc[UR38][R6.64+0x30] ;  /* 0x0000302606747981 */ /* 0x000164000c1e1520 */
.L_x_56:
[----:B------:R-:W-:Y:S05]  /*30b0*/  BSYNC B1 ;  /* 0x0000000000017941 */ /* 0x000fea0003800000 */
.L_x_55:
[----:B-----5:R-:W-:Y:S01]  /*30c0*/  IMAD.U32 R14, R116, 0x10000, RZ ;  /* 0x00010000740e7824 */ /* 0x020fe200078e00ff */
[----:B------:R-:W-:Y:S01]  /*30d0*/  ISETP.GT.AND P1, PT, R4, 0x19, PT ;  /* 0x000000190400780c */ /* 0x000fe20003f24270 */
[----:B------:R-:W-:Y:S01]  /*30e0*/  @P0 IMAD.MOV.U32 R20, RZ, RZ, R104 ;  /* 0x000000ffff140224 */ /* 0x000fe200078e0068 */
[----:B------:R-:W-:Y:S01]  /*30f0*/  BSSY B1, `(.L_x_57) ;  /* 0x000000b000017945 */ /* 0x000fe20003800000 */
[----:B------:R-:W-:-:S04]  /*3100*/  FMUL R21, R14, R91 ;  /* 0x0000005b0e157220 */ /* 0x000fc80000400000 */
[----:B------:R-:W-:Y:S01]  /*3110*/  FFMA R21, R68, R90, R21 ;  /* 0x0000005a44157223 */ /* 0x000fe20000000015 */
[----:B------:R-:W-:-:S04]  /*3120*/  P2R R68, PR, RZ, 0x2 ;  /* 0x00000002ff447803 */ /* 0x000fc80000000000 */
[----:B------:R-:W-:-:S04]  /*3130*/  F2FP.BF16.F32.PACK_AB R21, RZ, R21 ;  /* 0x00000015ff15723e */ /* 0x000fc800000010ff */
[----:B------:R-:W-:Y:S01]  /*3140*/  PRMT R14, R21, 0x7610, R14 ;  /* 0x00007610150e7816 */ /* 0x000fe2000000000e */
[----:B------:R-:W-:-:S05]  /*3150*/  @P0 IMAD.MOV.U32 R21, RZ, RZ, R105 ;  /* 0x000000ffff150224 */ /* 0x000fca00078e0069 */
[----:B------:R0:W-:Y:S01]  /*3160*/  @P0 STG.E.U16 desc[UR38][R20.64+0x30], R14 ;  /* 0x0000300e14000986 */ /* 0x0001e2000c101526 */
[----:B------:R-:W-:-:S13]  /*3170*/  ISETP.GT.AND P0, PT, R3, RZ, P1 ;  /* 0x000000ff0300720c */ /* 0x000fda0000f04270 */
[----:B0-----:R-:W-:Y:S05]  /*3180*/  @!P0 BRA `(.L_x_58) ;  /* 0x0000000000048947 */ /* 0x001fea0003800000 */
[----:B------:R0:W5:Y:S02]  /*3190*/  LDG.E.LTC128B.U16 R116, desc[UR38][R6.64+0x32] ;  /* 0x0000322606747981 */ /* 0x000164000c1e1520 */
.L_x_58:
[----:B------:R-:W-:Y:S05]  /*31a0*/  BSYNC B1 ;  /* 0x0000000000017941 */ /* 0x000fea0003800000 */
.L_x_57:
        /* <DEDUP_REMOVED lines=11> */
.L_x_60:
[----:B------:R-:W-:Y:S05]  /*3260*/  BSYNC B1 ;  /* 0x0000000000017941 */ /* 0x000fea0003800000 */
.L_x_59:
        /* <DEDUP_REMOVED lines=9> */
.L_x_62:
[----:B------:R-:W-:Y:S05]  /*3300*/  BSYNC B1 ;  /* 0x0000000000017941 */ /* 0x000fea0003800000 */
.L_x_61:
        /* <DEDUP_REMOVED lines=11> */
.L_x_64:
[----:B------:R-:W-:Y:S05]  /*33c0*/  BSYNC B1 ;  /* 0x0000000000017941 */ /* 0x000fea0003800000 */
.L_x_63:
[----:B-----5:R-:W-:Y:S01]  /*33d0*/  IMAD.U32 R14, R116, 0x10000, RZ ;  /* 0x00010000740e7824 */ /* 0x020fe200078e00ff */
[----:B------:R-:W-:Y:S01]  /*33e0*/  ISETP.GT.AND P1, PT, R4, 0x21, PT ;  /* 0x000000210400780c */ /* 0x000fe20003f24270 */
[----:B------:R-:W-:Y:S01]  /*33f0*/  @P0 IMAD.MOV.U32 R20, RZ, RZ, R104 ;  /* 0x000000ffff140224 */ /* 0x000fe200078e0068 */
[----:B------:R-:W-:Y:S01]  /*3400*/  BSSY B1, `(.L_x_65) ;  /* 0x000000b000017945 */ /* 0x000fe20003800000 */
[----:B------:R-:W-:Y:S01]  /*3410*/  FMUL R21, R14, R91 ;  /* 0x0000005b0e157220 */ /* 0x000fe20000400000 */
[----:B------:R-:W-:-:S03]  /*3420*/  P2R R70, PR, RZ, 0x2 ;  /* 0x00000002ff467803 */ /* 0x000fc60000000000 */
[----:B------:R-:W-:-:S05]  /*3430*/  FFMA R21, R72, R90, R21 ;  /* 0x0000005a48157223 */ /* 0x000fca0000000015 */
[----:B------:R-:W-:-:S04]  /*3440*/  F2FP.BF16.F32.PACK_AB R21, RZ, R21 ;  /* 0x00000015ff15723e */ /* 0x000fc800000010ff */
[----:B------:R-:W-:Y:S01]  /*3450*/  PRMT R14, R21, 0x7610, R14 ;  /* 0x00007610150e7816 */ /* 0x000fe2000000000e */
[----:B------:R-:W-:-:S05]  /*3460*/  @P0 IMAD.MOV.U32 R21, RZ, RZ, R105 ;  /* 0x000000ffff150224 */ /* 0x000fca00078e0069 */
[----:B------:R0:W-:Y:S01]  /*3470*/  @P0 STG.E.U16 desc[UR38][R20.64+0x40], R14 ;  /* 0x0000400e14000986 */ /* 0x0001e2000c101526 */
[----:B------:R-:W-:-:S13]  /*3480*/  ISETP.GT.AND P0, PT, R3, RZ, P1 ;  /* 0x000000ff0300720c */ /* 0x000fda0000f04270 */
[----:B0-----:R-:W-:Y:S05]  /*3490*/  @!P0 BRA `(.L_x_66) ;  /* 0x0000000000048947 */ /* 0x001fea0003800000 */
[----:B------:R0:W5:Y:S02]  /*34a0*/  LDG.E.LTC128B.U16 R116, desc[UR38][R6.64+0x42] ;  /* 0x0000422606747981 */ /* 0x000164000c1e1520 */
.L_x_66:
[----:B------:R-:W-:Y:S05]  /*34b0*/  BSYNC B1 ;  /* 0x0000000000017941 */ /* 0x000fea0003800000 */
.L_x_65:
        /* <DEDUP_REMOVED lines=11> */
.L_x_68:
[----:B------:R-:W-:Y:S05]  /*3570*/  BSYNC B1 ;  /* 0x0000000000017941 */ /* 0x000fea0003800000 */
.L_x_67:
        /* <DEDUP_REMOVED lines=9> */
.L_x_70:
[----:B------:R-:W-:Y:S05]  /*3610*/  BSYNC B1 ;  /* 0x0000000000017941 */ /* 0x000fea0003800000 */
.L_x_69:
        /* <DEDUP_REMOVED lines=11> */
.L_x_72:
[----:B------:R-:W-:Y:S05]  /*36d0*/  BSYNC B1 ;  /* 0x0000000000017941 */ /* 0x000fea0003800000 */
.L_x_71:
[----:B-----5:R-:W-:Y:S01]  /*36e0*/  IMAD.U32 R14, R116, 0x10000, RZ ;  /* 0x00010000740e7824 */ /* 0x020fe200078e00ff */
[----:B------:R-:W-:Y:S01]  /*36f0*/  ISETP.GT.AND P5, PT, R4, 0x29, PT ;  /* 0x000000290400780c */ /* 0x000fe20003fa4270 */
[----:B------:R-:W-:Y:S01]  /*3700*/  @P0 IMAD.MOV.U32 R20, RZ, RZ, R104 ;  /* 0x000000ffff140224 */ /* 0x000fe200078e0068 */
[----:B------:R-:W-:Y:S01]  /*3710*/  BSSY B1, `(.L_x_73) ;  /* 0x000000b000017945 */ /* 0x000fe20003800000 */
[----:B------:R-:W-:-:S04]  /*3720*/  FMUL R21, R14, R91 ;  /* 0x0000005b0e157220 */ /* 0x000fc80000400000 */
[----:B------:R-:W-:-:S05]  /*3730*/  FFMA R21, R76, R90, R21 ;  /* 0x0000005a4c157223 */ /* 0x000fca0000000015 */
[----:B------:R-:W-:-:S04]  /*3740*/  F2FP.BF16.F32.PACK_AB R21, RZ, R21 ;  /* 0x00000015ff15723e */ /* 0x000fc800000010ff */
[----:B------:R-:W-:Y:S01]  /*3750*/  PRMT R14, R21, 0x7610, R14 ;  /* 0x00007610150e7816 */ /* 0x000fe2000000000e */
[----:B------:R-:W-:-:S05]  /*3760*/  @P0 IMAD.MOV.U32 R21, RZ, RZ, R105 ;  /* 0x000000ffff150224 */ /* 0x000fca00078e0069 */
[----:B------:R1:W-:Y:S01]  /*3770*/  @P0 STG.E.U16 desc[UR38][R20.64+0x50], R14 ;  /* 0x0000500e14000986 */ /* 0x0003e2000c101526 */
[----:B------:R-:W-:Y:S02]  /*3780*/  ISETP.GT.AND P0, PT, R3, RZ, P5 ;  /* 0x000000ff0300720c */ /* 0x000fe40002f04270 */
[----:B-1----:R-:W-:-:S11]  /*3790*/  P2R R14, PR, RZ, 0x20 ;  /* 0x00000020ff0e7803 */ /* 0x002fd60000000000 */
[----:B------:R-:W-:Y:S05]  /*37a0*/  @!P0 BRA `(.L_x_74) ;  /* 0x0000000000048947 */ /* 0x000fea0003800000 */
[----:B------:R1:W5:Y:S02]  /*37b0*/  LDG.E.LTC128B.U16 R116, desc[UR38][R6.64+0x52] ;  /* 0x0000522606747981 */ /* 0x000364000c1e1520 */
.L_x_74:
[----:B------:R-:W-:Y:S05]  /*37c0*/  BSYNC B1 ;  /* 0x0000000000017941 */ /* 0x000fea0003800000 */
.L_x_73:
        /* <DEDUP_REMOVED lines=11> */
.L_x_76:
[----:B------:R-:W-:Y:S05]  /*3880*/  BSYNC B1 ;  /* 0x0000000000017941 */ /* 0x000fea0003800000 */
.L_x_75:
        /* <DEDUP_REMOVED lines=9> */
.L_x_78:
[----:B------:R-:W-:Y:S05]  /*3920*/  BSYNC B1 ;  /* 0x0000000000017941 */ /* 0x000fea0003800000 */
.L_x_77:
[----:B-----5:R-:W-:Y:S01]  /*3930*/  IMAD.U32 R14, R116, 0x10000, RZ ;  /* 0x00010000740e7824 */ /* 0x020fe200078e00ff */
[----:B------:R-:W-:Y:S01]  /*3940*/  ISETP.GT.AND P3, PT, R4, 0x30, PT ;  /* 0x000000300400780c */ /* 0x000fe20003f64270 */
[----:B------:R-:W-:Y:S02]  /*3950*/  BSSY B1, `(.L_x_79) ;  /* 0x0000008000017945 */ /* 0x000fe40003800000 */
[----:B------:R-:W-:-:S04]  /*3960*/  FMUL R14, R14, R91 ;  /* 0x0000005b0e0e7220 */ /* 0x000fc80000400000 */
[----:B------:R-:W-:-:S05]  /*3970*/  FFMA R14, R79, R90, R14 ;  /* 0x0000005a4f0e7223 */ /* 0x000fca000000000e */
[----:B------:R-:W-:-:S05]  /*3980*/  F2FP.BF16.F32.PACK_AB R14, RZ, R14 ;  /* 0x0000000eff0e723e */ /* 0x000fca00000010ff */
[----:B------:R0:W-:Y:S01]  /*3990*/  @P0 STG.E.U16 desc[UR38][R58.64+0x52], R14 ;  /* 0x0000520e3a000986 */ /* 0x0001e2000c101526 */
[----:B------:R-:W-:-:S13]  /*39a0*/  ISETP.GT.AND P0, PT, R3, RZ, P3 ;  /* 0x000000ff0300720c */ /* 0x000fda0001f04270 */
[----:B0-----:R-:W-:Y:S05]  /*39b0*/  @!P0 BRA `(.L_x_80) ;  /* 0x0000000000048947 */ /* 0x001fea0003800000 */
[----:B------:R0:W5:Y:S02]  /*39c0*/  LDG.E.LTC128B.U16 R116, desc[UR38][R6.64+0x60] ;  /* 0x0000602606747981 */ /* 0x000164000c1e1520 */
.L_x_80:
[----:B------:R-:W-:Y:S05]  /*39d0*/  BSYNC B1 ;  /* 0x0000000000017941 */ /* 0x000fea0003800000 */
.L_x_79:
        /* <DEDUP_REMOVED lines=13> */
.L_x_82:
[----:B------:R-:W-:Y:S05]  /*3ab0*/  BSYNC B1 ;  /* 0x0000000000017941 */ /* 0x000fea0003800000 */
.L_x_81:
        /* <DEDUP_REMOVED lines=11> */
.L_x_84:
[----:B------:R-:W-:Y:S05]  /*3b70*/  BSYNC B1 ;  /* 0x0000000000017941 */ /* 0x000fea0003800000 */
.L_x_83:
        /* <DEDUP_REMOVED lines=9> */
.L_x_86:
[----:B------:R-:W-:Y:S05]  /*3c10*/  BSYNC B1 ;  /* 0x0000000000017941 */ /* 0x000fea0003800000 */
.L_x_85:
        /* <DEDUP_REMOVED lines=10> */
.L_x_88:
[----:B------:R-:W-:Y:S05]  /*3cc0*/  BSYNC B1 ;  /* 0x0000000000017941 */ /* 0x000fea0003800000 */
.L_x_87:
        /* <DEDUP_REMOVED lines=8> */
[----:B------:R-:W-:-:S05]  /*3d50*/  IADD3 R20, P0, R15, R110, RZ ;  /* 0x0000006e0f147210 */ /* 0x000fca0007f1e0ff */
[----:B-1----:R-:W-:Y:S01]  /*3d60*/  IMAD.X R21, R5, 0x1, R111, P0 ;  /* 0x0000000105157824 */ /* 0x002fe200000e066f */
[----:B------:R-:W-:-:S05]  /*3d70*/  IADD3 R64, P0, R15, R110, RZ ;  /* 0x0000006e0f407210 */ /* 0x000fca0007f1e0ff */
[----:B------:R-:W-:Y:S01]  /*3d80*/  IMAD.X R65, R5, 0x1, R111, P0 ;  /* 0x0000000105417824 */ /* 0x000fe200000e066f */
[----:B------:R-:W-:-:S05]  /*3d90*/  IADD3 R14, P0, R15, R104, RZ ;  /* 0x000000680f0e7210 */ /* 0x000fca0007f1e0ff */
[----:B------:R-:W-:Y:S01]  /*3da0*/  IMAD.X R15, R5, 0x1, R105, P0 ;  /* 0x00000001050f7824 */ /* 0x000fe200000e0669 */
[----:B------:R-:W-:-:S04]  /*3db0*/  ISETP.GT.AND P0, PT, R4, 0x39, PT ;  /* 0x000000390400780c */ /* 0x000fc80003f04270 */
[----:B------:R-:W-:-:S13]  /*3dc0*/  ISETP.GT.AND P4, PT, R3, RZ, P0 ;  /* 0x000000ff0300720c */ /* 0x000fda0000784270 */
[----:B------:R-:W-:Y:S05]  /*3dd0*/  @!P4 BRA `(.L_x_90) ;  /* 0x000000000004c947 */ /* 0x000fea0003800000 */
[----:B------:R1:W5:Y:S02]  /*3de0*/  LDG.E.LTC128B.U16 R116, desc[UR38][R6.64+0x72] ;  /* 0x0000722606747981 */ /* 0x000364000c1e1520 */
.L_x_90:
[----:B------:R-:W-:Y:S05]  /*3df0*/  BSYNC B1 ;  /* 0x0000000000017941 */ /* 0x000fea0003800000 */
.L_x_89:
        /* <DEDUP_REMOVED lines=9> */
.L_x_92:
[----:B------:R-:W-:Y:S05]  /*3e90*/  BSYNC B1 ;  /* 0x0000000000017941 */ /* 0x000fea0003800000 */
.L_x_91:
        /* <DEDUP_REMOVED lines=9> */
.L_x_94:
[----:B------:R-:W-:Y:S05]  /*3f30*/  BSYNC B1 ;  /* 0x0000000000017941 */ /* 0x000fea0003800000 */
.L_x_93:
[----:B-----5:R-:W-:-:S04]  /*3f40*/  IMAD.U32 R4, R116, 0x10000, RZ ;  /* 0x0001000074047824 */ /* 0x020fc800078e00ff */
[----:B------:R-:W-:-:S04]  /*3f50*/  FMUL R4, R4, R91 ;  /* 0x0000005b04047220 */ /* 0x000fc80000400000 */
[----:B------:R-:W-:-:S05]  /*3f60*/  FFMA R4, R87, R90, R4 ;  /* 0x0000005a57047223 */ /* 0x000fca0000000004 */
[----:B------:R-:W-:-:S04]  /*3f70*/  F2FP.BF16.F32.PACK_AB R4, RZ, R4 ;  /* 0x00000004ff04723e */ /* 0x000fc800000010ff */
[----:B-1-34-:R-:W-:-:S05]  /*3f80*/  PRMT R6, R4, 0x7610, R6 ;  /* 0x0000761004067816 */ /* 0x01afca0000000006 */
[----:B------:R1:W-:Y:S01]  /*3f90*/  @P4 STG.E.U16 desc[UR38][R58.64+0x72], R6 ;  /* 0x000072063a004986 */ /* 0x0003e2000c101526 */
[----:B------:R-:W-:-:S13]  /*3fa0*/  ISETP.GT.AND P4, PT, R3, 0x80, P6 ;  /* 0x000000800300780c */ /* 0x000fda0003784270 */
[----:B------:R-:W3:Y:S01]  /*3fb0*/  @P4 LDG.E.LTC128B.U16 R116, desc[UR38][R62.64] ;  /* 0x000000263e744981 */ /* 0x000ee2000c1e1520 */
[----:B------:R-:W-:Y:S01]  /*3fc0*/  BSSY B1, `(.L_x_95) ;  /* 0x000000a000017945 */ /* 0x000fe20003800000 */
[----:B---3--:R-:W-:-:S04]  /*3fd0*/  IMAD.U32 R4, R116, 0x10000, RZ ;  /* 0x0001000074047824 */ /* 0x008fc800078e00ff */
[----:B------:R-:W-:-:S04]  /*3fe0*/  FMUL R5, R4, R91 ;  /* 0x0000005b04057220 */ /* 0x000fc80000400000 */
[----:B------:R-:W-:-:S05]  /*3ff0*/  FFMA R5, R24, R90, R5 ;  /* 0x0000005a18057223 */ /* 0x000fca0000000005 */
[----:B------:R-:W-:-:S05]  /*4000*/  F2FP.BF16.F32.PACK_AB R5, RZ, R5 ;  /* 0x00000005ff05723e */ /* 0x000fca00000010ff */
[----:B------:R1:W-:Y:S01]  /*4010*/  @P4 STG.E.U16 desc[UR38][R14.64], R5 ;  /* 0x000000050e004986 */ /* 0x0003e2000c101526 */
[----:B------:R-:W-:-:S04]  /*4020*/  ISETP.NE.AND P4, PT, R118, RZ, PT ;  /* 0x000000ff7600720c */ /* 0x000fc80003f85270 */
[----:B------:R-:W-:-:S13]  /*4030*/  ISETP.GT.AND P4, PT, R3, 0x80, P4 ;  /* 0x000000800300780c */ /* 0x000fda0002784270 */
[----:B-1----:R-:W-:Y:S05]  /*4040*/  @!P4 BRA `(.L_x_96) ;  /* 0x000000000004c947 */ /* 0x002fea0003800000 */
[----:B------:R1:W5:Y:S02]  /*4050*/  LDG.E.LTC128B.U16 R116, desc[UR38][R60.64+0x2] ;  /* 0x000002263c747981 */ /* 0x000364000c1e1520 */
.L_x_96:
[----:B------:R-:W-:Y:S05]  /*4060*/  BSYNC B1 ;  /* 0x0000000000017941 */ /* 0x000fea0003800000 */
.L_x_95:
[----:B-----5:R-:W-:Y:S01]  /*4070*/  IMAD.U32 R4, R116, 0x10000, RZ ;  /* 0x0001000074047824 */ /* 0x020fe200078e00ff */
[----:B------:R-:W-:Y:S01]  /*4080*/  ISETP.GT.AND P6, PT, R3, 0x88, P6 ;  /* 0x000000880300780c */ /* 0x000fe200037c4270 */
        /* <DEDUP_REMOVED lines=8> */
[----:B------:R-:W-:Y:S05]  /*4110*/  @!P6 BRA `(.L_x_98) ;  /* 0x000000000004e947 */ /* 0x000fea0003800000 */
[----:B------:R4:W5:Y:S02]  /*4120*/  LDG.E.LTC128B.U16 R116, desc[UR38][R8.64] ;  /* 0x0000002608747981 */ /* 0x000964000c1e1520 */
.L_x_98:
[----:B------:R-:W-:Y:S05]  /*4130*/  BSYNC B1 ;  /* 0x0000000000017941 */ /* 0x000fea0003800000 */
.L_x_97:
[----:B---3-5:R-:W-:Y:S01]  /*4140*/  IMAD.U32 R4, R116, 0x10000, RZ ;  /* 0x0001000074047824 */ /* 0x028fe200078e00ff */
[----:B------:R-:W-:Y:S01]  /*4150*/  ISETP.NE.AND P4, PT, R118, RZ, PT ;  /* 0x000000ff7600720c */ /* 0x000fe20003f85270 */
[----:B------:R-:W-:Y:S02]  /*4160*/  BSSY B1, `(.L_x_99) ;  /* 0x0000008000017945 */ /* 0x000fe40003800000 */
[----:B------:R-:W-:Y:S01]  /*4170*/  FMUL R5, R4, R91 ;  /* 0x0000005b04057220 */ /* 0x000fe20000400000 */
[----:B------:R-:W-:-:S03]  /*4180*/  ISETP.GT.AND P4, PT, R3, 0x88, P4 ;  /* 0x000000880300780c */ /* 0x000fc60002784270 */
[----:B------:R-:W-:-:S05]  /*4190*/  FFMA R5, R26, R90, R5 ;  /* 0x0000005a1a057223 */ /* 0x000fca0000000005 */
[----:B------:R-:W-:-:S05]  /*41a0*/  F2FP.BF16.F32.PACK_AB R5, RZ, R5 ;  /* 0x00000005ff05723e */ /* 0x000fca00000010ff */
[----:B------:R3:W-:Y:S01]  /*41b0*/  @P6 STG.E.U16 desc[UR38][R20.64], R5 ;  /* 0x0000000514006986 */ /* 0x0007e2000c101526 */
[----:B------:R-:W-:Y:S05]  /*41c0*/  @!P4 BRA `(.L_x_100) ;  /* 0x000000000004c947 */ /* 0x000fea0003800000 */
[----:B------:R0:W5:Y:S02]  /*41d0*/  LDG.E.LTC128B.U16 R116, desc[UR38][R12.64+0x2] ;  /* 0x000002260c747981 */ /* 0x000164000c1e1520 */
.L_x_100:
[----:B------:R-:W-:Y:S05]  /*41e0*/  BSYNC B1 ;  /* 0x0000000000017941 */ /* 0x000fea0003800000 */
.L_x_99:
[----:B-----5:R-:W-:Y:S01]  /*41f0*/  IMAD.U32 R4, R116, 0x10000, RZ ;  /* 0x0001000074047824 */ /* 0x020fe200078e00ff */
[----:B------:R-:W-:Y:S01]  /*4200*/  ISETP.NE.AND P6, PT, R117, RZ, PT ;  /* 0x000000ff7500720c */ /* 0x000fe20003fc5270 */
[----:B------:R-:W-:Y:S02]  /*4210*/  BSSY B1, `(.L_x_101) ;  /* 0x0000008000017945 */ /* 0x000fe40003800000 */
[----:B------:R-:W-:-:S04]  /*4220*/  FMUL R4, R4, R91 ;  /* 0x0000005b04047220 */ /* 0x000fc80000400000 */
[----:B------:R-:W-:-:S05]  /*4230*/  FFMA R4, R27, R90, R4 ;  /* 0x0000005a1b047223 */ /* 0x000fca0000000004 */
[----:B------:R-:W-:-:S05]  /*4240*/  F2FP.BF16.F32.PACK_AB R4, RZ, R4 ;  /* 0x00000004ff04723e */ /* 0x000fca00000010ff */
[----:B------:R0:W-:Y:S01]  /*4250*/  @P4 STG.E.U16 desc[UR38][R64.64+0x2], R4 ;  /* 0x0000020440004986 */ /* 0x0001e2000c101526 */
[----:B------:R-:W-:-:S13]  /*4260*/  ISETP.GT.AND P4, PT, R3, 0x80, P6 ;  /* 0x000000800300780c */ /* 0x000fda0003784270 */
[----:B0-----:R-:W-:Y:S05]  /*4270*/  @!P4 BRA `(.L_x_102) ;  /* 0x000000000004c947 */ /* 0x001fea0003800000 */
[----:B------:R0:W5:Y:S02]  /*4280*/  LDG.E.LTC128B.U16 R116, desc[UR38][R60.64+0x10] ;  /* 0x000010263c747981 */ /* 0x000164000c1e1520 */
.L_x_102:
[----:B------:R-:W-:Y:S05]  /*4290*/  BSYNC B1 ;  /* 0x0000000000017941 */ /* 0x000fea0003800000 */
.L_x_101:
[----:B-----5:R-:W-:Y:S01]  /*42a0*/  IMAD.U32 R4, R116, 0x10000, RZ ;  /* 0x0001000074047824 */ /* 0x020fe200078e00ff */
[----:B------:R-:W-:Y:S01]  /*42b0*/  ISETP.NE.AND P6, PT, R119, RZ, PT ;  /* 0x000000ff7700720c */ /* 0x000fe20003fc5270 */
[----:B------:R-:W-:Y:S02]  /*42c0*/  BSSY B1, `(.L_x_103) ;  /* 0x000000b000017945 */ /* 0x000fe40003800000 */
[----:B---3--:R-:W-:Y:S01]  /*42d0*/  FMUL R5, R4, R91 ;  /* 0x0000005b04057220 */ /* 0x008fe20000400000 */
[----:B------:R-:W-:-:S03]  /*42e0*/  @P4 IMAD.MOV.U32 R4, RZ, RZ, R14 ;  /* 0x000000ffff044224 */ /* 0x000fc600078e000e */
[----:B------:R-:W-:-:S05]  /*42f0*/  FFMA R5, R28, R90, R5 ;  /* 0x0000005a1c057223 */ /* 0x000fca0000000005 */
[----:B------:R-:W-:-:S04]  /*4300*/  F2FP.BF16.F32.PACK_AB R5, RZ, R5 ;  /* 0x00000005ff05723e */ /* 0x000fc800000010ff */
[----:B------:R-:W-:Y:S01]  /*4310*/  PRMT R6, R5, 0x7610, R6 ;  /* 0x0000761005067816 */ /* 0x000fe20000000006 */
[----:B------:R-:W-:-:S05]  /*4320*/  @P4 IMAD.MOV.U32 R5, RZ, RZ, R15 ;  /* 0x000000ffff054224 */ /* 0x000fca00078e000f */
[----:B------:R3:W-:Y:S01]  /*4330*/  @P4 STG.E.U16 desc[UR38][R4.64+0x10], R6 ;  /* 0x0000100604004986 */ /* 0x0007e2000c101526 */
[----:B------:R-:W-:-:S13]  /*4340*/  ISETP.GT.AND P4, PT, R3, 0x80, P6 ;  /* 0x000000800300780c */ /* 0x000fda0003784270 */
[----:B---3--:R-:W-:Y:S05]  /*4350*/  @!P4 BRA `(.L_x_104) ;  /* 0x000000000004c947 */ /* 0x008fea0003800000 */
[----:B------:R3:W5:Y:S02]  /*4360*/  LDG.E.LTC128B.U16 R116, desc[UR38][R60.64+0x12] ;  /* 0x000012263c747981 */ /* 0x000764000c1e1520 */
.L_x_104:
[----:B------:R-:W-:Y:S05]  /*4370*/  BSYNC B1 ;  /* 0x0000000000017941 */ /* 0x000fea0003800000 */
.L_x_103:
[----:B-----5:R-:W-:Y:S01]  /*4380*/  IMAD.U32 R4, R116, 0x10000, RZ ;  /* 0x0001000074047824 */ /* 0x020fe200078e00ff */
[----:B------:R-:W-:Y:S01]  /*4390*/  BSSY B1, `(.L_x_105) ;  /* 0x000000c000017945 */ /* 0x000fe20003800000 */
[----:B------:R-:W-:Y:S02]  /*43a0*/  @P4 IMAD.MOV.U32 R5, RZ, RZ, R15 ;  /* 0x000000ffff054224 */ /* 0x000fe400078e000f */
[----:B------:R-:W-:-:S04]  /*43b0*/  FMUL R4, R4, R91 ;  /* 0x0000005b04047220 */ /* 0x000fc80000400000 */
[----:B------:R-:W-:-:S05]  /*43c0*/  FFMA R4, R29, R90, R4 ;  /* 0x0000005a1d047223 */ /* 0x000fca0000000004 */
[----:B------:R-:W-:-:S04]  /*43d0*/  F2FP.BF16.F32.PACK_AB R4, RZ, R4 ;  /* 0x00000004ff04723e */ /* 0x000fc800000010ff */
[----:B------:R-:W-:Y:S01]  /*43e0*/  PRMT R6, R4, 0x7610, R6 ;  /* 0x0000761004067816 */ /* 0x000fe20000000006 */
[----:B------:R-:W-:-:S05]  /*43f0*/  @P4 IMAD.MOV.U32 R4, RZ, RZ, R14 ;  /* 0x000000ffff044224 */ /* 0x000fca00078e000e */
[----:B------:R0:W-:Y:S01]  /*4400*/  @P4 STG.E.U16 desc[UR38][R4.64+0x12], R6 ;  /* 0x0000120604004986 */ /* 0x0001e2000c101526 */
[----:B------:R-:W-:-:S04]  /*4410*/  ISETP.NE.AND P4, PT, R117, RZ, PT ;  /* 0x000000ff7500720c */ /* 0x000fc80003f85270 */
[----:B------:R-:W-:-:S13]  /*4420*/  ISETP.GT.AND P4, PT, R3, 0x88, P4 ;  /* 0x000000880300780c */ /* 0x000fda0002784270 */
[----:B0-----:R-:W-:Y:S05]  /*4430*/  @!P4 BRA `(.L_x_106) ;  /* 0x000000000004c947 */ /* 0x001fea0003800000 */
[----:B------:R0:W5:Y:S02]  /*4440*/  LDG.E.LTC128B.U16 R116, desc[UR38][R12.64+0x10] ;  /* 0x000010260c747981 */ /* 0x000164000c1e1520 */
.L_x_106:
[----:B------:R-:W-:Y:S05]  /*4450*/  BSYNC B1 ;  /* 0x0000000000017941 */ /* 0x000fea0003800000 */
.L_x_105:
        /* <DEDUP_REMOVED lines=9> */
.L_x_108:
[----:B------:R-:W-:Y:S05]  /*44f0*/  BSYNC B1 ;  /* 0x0000000000017941 */ /* 0x000fea0003800000 */
.L_x_107:
[----:B-----5:R-:W-:Y:S01]  /*4500*/  IMAD.U32 R4, R116, 0x10000, RZ ;  /* 0x0001000074047824 */ /* 0x020fe200078e00ff */
[----:B------:R-:W-:Y:S01]  /*4510*/  ISETP.NE.AND P6, PT, R120, RZ, PT ;  /* 0x000000ff7800720c */ /* 0x000fe20003fc5270 */
        /* <DEDUP_REMOVED lines=8> */
[----:B------:R-:W-:-:S13]  /*45a0*/  ISETP.GT.AND P4, PT, R3, 0x80, P6 ;  /* 0x000000800300780c */ /* 0x000fda0003784270 */
[----:B0-----:R-:W-:Y:S05]  /*45b0*/  @!P4 BRA `(.L_x_110) ;  /* 0x000000000004c947 */ /* 0x001fea0003800000 */
[----:B------:R0:W5:Y:S02]  /*45c0*/  LDG.E.LTC128B.U16 R116, desc[UR38][R60.64+0x20] ;  /* 0x000020263c747981 */ /* 0x000164000c1e1520 */
.L_x_110:
[----:B------:R-:W-:Y:S05]  /*45d0*/  BSYNC B1 ;  /* 0x0000000000017941 */ /* 0x000fea0003800000 */
.L_x_109:
[----:B-----5:R-:W-:Y:S01]  /*45e0*/  IMAD.U32 R4, R116, 0x10000, RZ ;  /* 0x0001000074047824 */ /* 0x020fe200078e00ff */
[----:B------:R-:W-:Y:S01]  /*45f0*/  ISETP.NE.AND P6, PT, R23, RZ, PT ;  /* 0x000000ff1700720c */ /* 0x000fe20003fc5270 */
[----:B------:R-:W-:Y:S02]  /*4600*/  BSSY B1, `(.L_x_111) ;  /* 0x000000b000017945 */ /* 0x000fe40003800000 */
[----:B------:R-:W-:Y:S01]  /*4610*/  FMUL R5, R4, R91 ;  /* 0x0000005b04057220 */ /* 0x000fe20000400000 */
[----:B------:R-:W-:-:S03]  /*4620*/  @P4 IMAD.MOV.U32 R4, RZ, RZ, R14 ;  /* 0x000000ffff044224 */ /* 0x000fc600078e000e */
        /* <DEDUP_REMOVED lines=8> */
.L_x_112:
[----:B------:R-:W-:Y:S05]  /*46b0*/  BSYNC B1 ;  /* 0x0000000000017941 */ /* 0x000fea0003800000 */
.L_x_111:
        /* <DEDUP_REMOVED lines=13> */
.L_x_114:
[----:B------:R-:W-:Y:S05]  /*4790*/  BSYNC B1 ;  /* 0x0000000000017941 */ /* 0x000fea0003800000 */
.L_x_113:
[----:B-----5:R-:W-:Y:S01]  /*47a0*/  IMAD.U32 R4, R116, 0x10000, RZ ;  /* 0x0001000074047824 */ /* 0x020fe200078e00ff */
[----:B------:R-:W-:Y:S03]  /*47b0*/  BSSY B1, `(.L_x_115) ;  /* 0x000000b000017945 */ /* 0x000fe60003800000 */
        /* <DEDUP_REMOVED lines=10> */
.L_x_116:
[----:B------:R-:W-:Y:S05]  /*4860*/  BSYNC B1 ;  /* 0x0000000000017941 */ /* 0x000fea0003800000 */
.L_x_115:
        /* <DEDUP_REMOVED lines=13> */
.L_x_118:
[----:B------:R-:W-:Y:S05]  /*4940*/  BSYNC B1 ;  /* 0x0000000000017941 */ /* 0x000fea0003800000 */
.L_x_117:
        /* <DEDUP_REMOVED lines=13> */
.L_x_120:
[----:B------:R-:W-:Y:S05]  /*4a20*/  BSYNC B1 ;  /* 0x0000000000017941 */ /* 0x000fea0003800000 */
.L_x_119:
        /* <DEDUP_REMOVED lines=13> */
.L_x_122:
[----:B------:R-:W-:Y:S05]  /*4b00*/  BSYNC B1 ;  /* 0x0000000000017941 */ /* 0x000fea0003800000 */
.L_x_121:
        /* <DEDUP_REMOVED lines=12> */
.L_x_124:
[----:B------:R-:W-:Y:S05]  /*4bd0*/  BSYNC B1 ;  /* 0x0000000000017941 */ /* 0x000fea0003800000 */
.L_x_123:
        /* <DEDUP_REMOVED lines=13> */
.L_x_126:
[----:B------:R-:W-:Y:S05]  /*4cb0*/  BSYNC B1 ;  /* 0x0000000000017941 */ /* 0x000fea0003800000 */
.L_x_125:
        /* <DEDUP_REMOVED lines=13> */
.L_x_128:
[----:B------:R-:W-:Y:S05]  /*4d90*/  BSYNC B1 ;  /* 0x0000000000017941 */ /* 0x000fea0003800000 */
.L_x_127:
        /* <DEDUP_REMOVED lines=13> */
.L_x_130:
[----:B------:R-:W-:Y:S05]  /*4e70*/  BSYNC B1 ;  /* 0x0000000000017941 */ /* 0x000fea0003800000 */
.L_x_129:
        /* <DEDUP_REMOVED lines=12> */
.L_x_132:
[----:B------:R-:W-:Y:S05]  /*4f40*/  BSYNC B1 ;  /* 0x0000000000017941 */ /* 0x000fea0003800000 */
.L_x_131:
        /* <DEDUP_REMOVED lines=13> */
.L_x_134:
[----:B------:R-:W-:Y:S05]  /*5020*/  BSYNC B1 ;  /* 0x0000000000017941 */ /* 0x000fea0003800000 */
.L_x_133:
        /* <DEDUP_REMOVED lines=12> */
.L_x_136:
[----:B------:R-:W-:Y:S05]  /*50f0*/  BSYNC B1 ;  /* 0x0000000000017941 */ /* 0x000fea0003800000 */
.L_x_135:
        /* <DEDUP_REMOVED lines=12> */
.L_x_138:
[----:B------:R-:W-:Y:S05]  /*51c0*/  BSYNC B1 ;  /* 0x0000000000017941 */ /* 0x000fea0003800000 */
.L_x_137:
[----:B-----5:R-:W-:Y:S01]  /*51d0*/  IMAD.U32 R4, R116, 0x10000, RZ ;  /* 0x0001000074047824 */ /* 0x020fe200078e00ff */
[----:B------:R-:W-:Y:S01]  /*51e0*/  ISETP.GT.AND P5, PT, R3, 0x88, P5 ;  /* 0x000000880300780c */ /* 0x000fe20002fa4270 */
        /* <DEDUP_REMOVED lines=8> */
[----:B------:R-:W-:Y:S05]  /*5270*/  @!P5 BRA `(.L_x_140) ;  /* 0x000000000004d947 */ /* 0x000fea0003800000 */
[----:B------:R0:W5:Y:S02]  /*5280*/  LDG.E.LTC128B.U16 R116, desc[UR38][R12.64+0x52] ;  /* 0x000052260c747981 */ /* 0x000164000c1e1520 */
.L_x_140:
[----:B------:R-:W-:Y:S05]  /*5290*/  BSYNC B1 ;  /* 0x0000000000017941 */ /* 0x000fea0003800000 */
.L_x_139:
[----:B0----5:R-:W-:Y:S01]  /*52a0*/  IMAD.U32 R4, R116, 0x10000, RZ ;  /* 0x0001000074047824 */ /* 0x021fe200078e00ff */
        /* <DEDUP_REMOVED lines=11> */
.L_x_142:
[----:B------:R-:W-:Y:S05]  /*5360*/  BSYNC B1 ;  /* 0x0000000000017941 */ /* 0x000fea0003800000 */
.L_x_141:
[----:B0----5:R-:W-:Y:S01]  /*5370*/  IMAD.U32 R4, R116, 0x10000, RZ ;  /* 0x0001000074047824 */ /* 0x021fe200078e00ff */
        /* <DEDUP_REMOVED lines=11> */
.L_x_144:
[----:B------:R-:W-:Y:S05]  /*5430*/  BSYNC B1 ;  /* 0x0000000000017941 */ /* 0x000fea0003800000 */
.L_x_143:
        /* <DEDUP_REMOVED lines=12> */
.L_x_146:
[----:B------:R-:W-:Y:S05]  /*5500*/  BSYNC B1 ;  /* 0x0000000000017941 */ /* 0x000fea0003800000 */
.L_x_145:
        /* <DEDUP_REMOVED lines=12> */
.L_x_148:
[----:B------:R-:W-:Y:S05]  /*55d0*/  BSYNC B1 ;  /* 0x0000000000017941 */ /* 0x000fea0003800000 */
.L_x_147:
        /* <DEDUP_REMOVED lines=12> */
.L_x_150:
[----:B------:R-:W-:Y:S05]  /*56a0*/  BSYNC B1 ;  /* 0x0000000000017941 */ /* 0x000fea0003800000 */
.L_x_149:
        /* <DEDUP_REMOVED lines=12> */
.L_x_152:
[----:B------:R-:W-:Y:S05]  /*5770*/  BSYNC B1 ;  /* 0x0000000000017941 */ /* 0x000fea0003800000 */
.L_x_151:
        /* <DEDUP_REMOVED lines=9> */
.L_x_154:
[----:B------:R-:W-:Y:S05]  /*5810*/  BSYNC B1 ;  /* 0x0000000000017941 */ /* 0x000fea0003800000 */
.L_x_153:
        /* <DEDUP_REMOVED lines=12> */
.L_x_156:
[----:B------:R-:W-:Y:S05]  /*58e0*/  BSYNC B1 ;  /* 0x0000000000017941 */ /* 0x000fea0003800000 */
.L_x_155:
[----:B------:R-:W-:Y:S05]  /*58f0*/  @!P0 BRA `(.L_x_157) ;  /* 0x0000001400848947 */ /* 0x000fea0003800000 */
[----:B-----5:R-:W-:-:S04]  /*5900*/  IMAD.U32 R116, R116, 0x10000, RZ ;  /* 0x0001000074747824 */ /* 0x020fc800078e00ff */
[----:B------:R-:W-:-:S04]  /*5910*/  FMUL R116, R116, R91 ;  /* 0x0000005b74747220 */ /* 0x000fc80000400000 */
[----:B------:R-:W-:-:S05]  /*5920*/  FFMA R116, R55, R90, R116 ;  /* 0x0000005a37747223 */ /* 0x000fca0000000074 */
[----:B------:R-:W-:-:S05]  /*5930*/  F2FP.BF16.F32.PACK_AB R116, RZ, R116 ;  /* 0x00000074ff74723e */ /* 0x000fca00000010ff */
[----:B------:R0:W-:Y:S01]  /*5940*/  STG.E.U16 desc[UR38][R10.64+0x72], R116 ;  /* 0x000072740a007986 */ /* 0x0001e2000c101526 */
[----:B------:R-:W-:Y:S05]  /*5950*/  BRA `(.L_x_157) ;  /* 0x00000014006c7947 */ /* 0x000fea0003800000 */
.L_x_34:
[----:B------:R-:W-:Y:S01]  /*5960*/  ULDC.64 UR4, c[0x0][0x5c0] ;  /* 0x0001700000047ab9 */ /* 0x000fe20000000a00 */
[-C--:B------:R-:W-:Y:S01]  /*5970*/  FMUL R56, R56, R90.reuse ;  /* 0x0000005a38387220 */ /* 0x080fe20000400000 */
[----:B------:R-:W-:Y:S01]  /*5980*/  LEA R10, P1, R112, UR4, 0x1 ;  /* 0x00000004700a7c11 */ /* 0x000fe2000f8208ff */
[----:B------:R-:W-:Y:S01]  /*5990*/  IMAD.SHL.U32 R7, R92, 0x2, RZ ;  /* 0x000000025c077824 */ /* 0x000fe200078e00ff */
[----:B------:R-:W-:Y:S01]  /*59a0*/  ISETP.GT.AND P3, PT, R4, 0x1, PT ;  /* 0x000000010400780c */ /* 0x000fe20003f64270 */
[----:B------:R-:W-:Y:S01]  /*59b0*/  FMUL R57, R57, R90 ;  /* 0x0000005a39397220 */ /* 0x000fe20000400000 */
[----:B------:R-:W-:Y:S01]  /*59c0*/  F2FP.BF16.F32.PACK_AB R56, RZ, R56 ;  /* 0x00000038ff38723e */ /* 0x000fe200000010ff */
[-C--:B------:R-:W-:Y:S01]  /*59d0*/  FMUL R58, R58, R90.reuse ;  /* 0x0000005a3a3a7220 */ /* 0x080fe20000400000 */
[----:B------:R-:W-:Y:S01]  /*59e0*/  LEA.HI.X R11, R112, UR5, R105, 0x1, P1 ;  /* 0x00000005700b7c11 */ /* 0x000fe200088f0c69 */
[-C--:B------:R-:W-:Y:S01]  /*59f0*/  FMUL R59, R59, R90.reuse ;  /* 0x0000005a3b3b7220 */ /* 0x080fe20000400000 */
[----:B------:R-:W-:Y:S01]  /*5a00*/  ISETP.GT.AND P1, PT, R3, RZ, P3 ;  /* 0x000000ff0300720c */ /* 0x000fe20001f24270 */
[----:B------:R-:W-:Y:S01]  /*5a10*/  IMAD.SHL.U32 R23, R93, 0x2, RZ ;  /* 0x000000025d177824 */ /* 0x000fe200078e00ff */
[----:B------:R-:W-:Y:S01]  /*5a20*/  ISETP.GT.AND P2, PT, R3, 0x8, P6 ;  /* 0x000000080300780c */ /* 0x000fe20003744270 */
[----:B------:R-:W-:Y:S01]  /*5a30*/  @P0 STG.E.U16 desc[UR38][R10.64], R56 ;  /* 0x000000380a000986 */ /* 0x000fe2000c101526 */
[----:B------:R-:W-:Y:S01]  /*5a40*/  SHF.L.U64.HI R5, R92, 0x1, R95 ;  /* 0x000000015c057819 */ /* 0x000fe2000001025f */
[----:B------:R-:W-:Y:S01]  /*5a50*/  FMUL R60, R60, R90 ;  /* 0x0000005a3c3c7220 */ /* 0x000fe20000400000 */
[----:B------:R-:W-:Y:S01]  /*5a60*/  IADD3 R8, P0, R7, R10, RZ ;  /* 0x0000000a07087210 */ /* 0x000fe20007f1e0ff */
[-C--:B------:R-:W-:Y:S01]  /*5a70*/  FMUL R61, R61, R90.reuse ;  /* 0x0000005a3d3d7220 */ /* 0x080fe20000400000 */
[----:B------:R-:W-:Y:S01]  /*5a80*/  F2FP.BF16.F32.PACK_AB R57, RZ, R57 ;  /* 0x00000039ff39723e */ /* 0x000fe200000010ff */
[----:B------:R-:W-:Y:S01]  /*5a90*/  FMUL R63, R63, R90 ;  /* 0x0000005a3f3f7220 */ /* 0x000fe20000400000 */
[----:B------:R-:W-:Y:S01]  /*5aa0*/  F2FP.BF16.F32.PACK_AB R58, RZ, R58 ;  /* 0x0000003aff3a723e */ /* 0x000fe200000010ff */
[----:B------:R-:W-:Y:S01]  /*5ab0*/  IMAD.X R9, R5, 0x1, R11, P0 ;  /* 0x0000000105097824 */ /* 0x000fe200000e060b */
[----:B------:R-:W-:Y:S01]  /*5ac0*/  ISETP.GT.AND P0, PT, R3, 0x8, P3 ;  /* 0x000000080300780c */ /* 0x000fe20001f04270 */
[----:B------:R-:W-:Y:S01]  /*5ad0*/  @P1 STG.E.U16 desc[UR38][R10.64+0x2], R57 ;  /* 0x000002390a001986 */ /* 0x000fe2000c101526 */
[----:B------:R-:W-:Y:S01]  /*5ae0*/  F2FP.BF16.F32.PACK_AB R59, RZ, R59 ;  /* 0x0000003bff3b723e */ /* 0x000fe200000010ff */
[----:B------:R-:W-:Y:S01]  /*5af0*/  FMUL R62, R62, R90 ;  /* 0x0000005a3e3e7220 */ /* 0x000fe20000400000 */
[----:B------:R-:W-:Y:S01]  /*5b00*/  SHF.L.U64.HI R13, R93, 0x1, R94 ;  /* 0x000000015d0d7819 */ /* 0x000fe2000001025e */
[----:B------:R-:W-:Y:S01]  /*5b10*/  @P2 STG.E.U16 desc[UR38][R8.64], R58 ;  /* 0x0000003a08002986 */ /* 0x000fe2000c101526 */
[----:B------:R-:W-:Y:S01]  /*5b20*/  IADD3 R6, P1, P2, R23, R10, R7 ;  /* 0x0000000a17067210 */ /* 0x000fe20007a3e007 */
[-C--:B------:R-:W-:Y:S01]  /*5b30*/  FMUL R64, R64, R90.reuse ;  /* 0x0000005a40407220 */ /* 0x080fe20000400000 */
[C---:B------:R-:W-:Y:S01]  /*5b40*/  ISETP.GT.AND P4, PT, R4.reuse, 0x8, PT ;  /* 0x000000080400780c */ /* 0x040fe20003f84270 */
[-C--:B------:R-:W-:Y:S01]  /*5b50*/  FMUL R65, R65, R90.reuse ;  /* 0x0000005a41417220 */ /* 0x080fe20000400000 */
[----:B------:R-:W-:Y:S01]  /*5b60*/  ISETP.GT.AND P3, PT, R4, 0x9, PT ;  /* 0x000000090400780c */ /* 0x000fe20003f64270 */
[-C--:B------:R-:W-:Y:S01]  /*5b70*/  FMUL R66, R66, R90.reuse ;  /* 0x0000005a42427220 */ /* 0x080fe20000400000 */
[----:B------:R-:W-:Y:S01]  /*5b80*/  IADD3.X R7, R13, R11, R5, P1, P2 ;  /* 0x0000000b0d077210 */ /* 0x000fe20000fe4405 */
[----:B------:R-:W-:Y:S01]  /*5b90*/  @P0 STG.E.U16 desc[UR38][R8.64+0x2], R59 ;  /* 0x0000023b08000986 */ /* 0x000fe2000c101526 */
[----:B------:R-:W-:Y:S01]  /*5ba0*/  ISETP.GT.AND P1, PT, R3, RZ, P4 ;  /* 0x000000ff0300720c */ /* 0x000fe20002724270 */
[-C--:B------:R-:W-:Y:S01]  /*5bb0*/  FMUL R67, R67, R90.reuse ;  /* 0x0000005a43437220 */ /* 0x080fe20000400000 */
[----:B------:R-:W-:Y:S01]  /*5bc0*/  ISETP.GT.AND P0, PT, R3, RZ, P3 ;  /* 0x000000ff0300720c */ /* 0x000fe20001f04270 */
[----:B------:R-:W-:Y:S01]  /*5bd0*/  FMUL R68, R68, R90 ;  /* 0x0000005a44447220 */ /* 0x000fe20000400000 */
[----:B------:R-:W-:Y:S01]  /*5be0*/  F2FP.BF16.F32.PACK_AB R60, RZ, R60 ;  /* 0x0000003cff3c723e */ /* 0x000fe200000010ff */
[-C--:B------:R-:W-:Y:S01]  /*5bf0*/  FMUL R69, R69, R90.reuse ;  /* 0x0000005a45457220 */ /* 0x080fe20000400000 */
[----:B------:R-:W-:Y:S01]  /*5c00*/  F2FP.BF16.F32.PACK_AB R61, RZ, R61 ;  /* 0x0000003dff3d723e */ /* 0x000fe200000010ff */
[-C--:B------:R-:W-:Y:S01]  /*5c10*/  FMUL R70, R70, R90.reuse ;  /* 0x0000005a46467220 */ /* 0x080fe20000400000 */
[----:B------:R-:W-:Y:S01]  /*5c20*/  F2FP.BF16.F32.PACK_AB R63, RZ, R63 ;  /* 0x0000003fff3f723e */ /* 0x000fe200000010ff */
[----:B------:R-:W-:Y:S01]  /*5c30*/  FMUL R71, R71, R90 ;  /* 0x0000005a47477220 */ /* 0x000fe20000400000 */
[----:B------:R-:W-:Y:S01]  /*5c40*/  F2FP.BF16.F32.PACK_AB R62, RZ, R62 ;  /* 0x0000003eff3e723e */ /* 0x000fe200000010ff */
[----:B------:R-:W-:Y:S01]  /*5c50*/  FMUL R72, R72, R90 ;  /* 0x0000005a48487220 */ /* 0x000fe20000400000 */
[----:B------:R-:W-:Y:S01]  /*5c60*/  F2FP.BF16.F32.PACK_AB R64, RZ, R64 ;  /* 0x00000040ff40723e */ /* 0x000fe200000010ff */
[----:B------:R-:W-:Y:S01]  /*5c70*/  @P1 STG.E.U16 desc[UR38][R10.64+0x10], R60 ;  /* 0x0000103c0a001986 */ /* 0x000fe2000c101526 */
[----:B------:R-:W-:Y:S01]  /*5c80*/  ISETP.GT.AND P1, PT, R3, 0x8, P4 ;  /* 0x000000080300780c */ /* 0x000fe20002724270 */
[-C--:B------:R-:W-:Y:S01]  /*5c90*/  FMUL R73, R73, R90.reuse ;  /* 0x0000005a49497220 */ /* 0x080fe20000400000 */
[----:B------:R-:W-:Y:S01]  /*5ca0*/  ISETP.GT.AND P2, PT, R4, 0x11, PT ;  /* 0x000000110400780c */ /* 0x000fe20003f44270 */
[----:B------:R-:W-:Y:S01]  /*5cb0*/  @P0 STG.E.U16 desc[UR38][R10.64+0x12], R61 ;  /* 0x0000123d0a000986 */ /* 0x000fe2000c101526 */
[----:B------:R-:W-:Y:S01]  /*5cc0*/  ISETP.GT.AND P0, PT, R3, 0x8, P3 ;  /* 0x000000080300780c */ /* 0x000fe20001f04270 */
[-C--:B------:R-:W-:Y:S01]  /*5cd0*/  FMUL R74, R74, R90.reuse ;  /* 0x0000005a4a4a7220 */ /* 0x080fe20000400000 */
[----:B------:R-:W-:Y:S01]  /*5ce0*/  ISETP.GT.AND P3, PT, R4, 0x10, PT ;  /* 0x000000100400780c */ /* 0x000fe20003f64270 */
[-C--:B------:R-:W-:Y:S01]  /*5cf0*/  FMUL R75, R75, R90.reuse ;  /* 0x0000005a4b4b7220 */ /* 0x080fe20000400000 */
[----:B------:R-:W-:Y:S01]  /*5d00*/  F2FP.BF16.F32.PACK_AB R65, RZ, R65 ;  /* 0x00000041ff41723e */ /* 0x000fe200000010ff */
[----:B------:R-:W-:Y:S01]  /*5d10*/  FMUL R76, R76, R90 ;  /* 0x0000005a4c4c7220 */ /* 0x000fe20000400000 */
[----:B------:R-:W-:Y:S01]  /*5d20*/  F2FP.BF16.F32.PACK_AB R66, RZ, R66 ;  /* 0x00000042ff42723e */ /* 0x000fe200000010ff */
[----:B------:R-:W-:Y:S01]  /*5d30*/  FMUL R77, R77, R90 ;  /* 0x0000005a4d4d7220 */ /* 0x000fe20000400000 */
[----:B------:R-:W-:Y:S01]  /*5d40*/  F2FP.BF16.F32.PACK_AB R67, RZ, R67 ;  /* 0x00000043ff43723e */ /* 0x000fe200000010ff */
[----:B------:R-:W-:Y:S01]  /*5d50*/  @P1 STG.E.U16 desc[UR38][R8.64+0x10], R62 ;  /* 0x0000103e08001986 */ /* 0x000fe2000c101526 */
[----:B------:R-:W-:Y:S01]  /*5d60*/  F2FP.BF16.F32.PACK_AB R68, RZ, R68 ;  /* 0x00000044ff44723e */ /* 0x000fe200000010ff */
[-C--:B------:R-:W-:Y:S01]  /*5d70*/  FMUL R78, R78, R90.reuse ;  /* 0x0000005a4e4e7220 */ /* 0x080fe20000400000 */
[----:B------:R-:W-:Y:S01]  /*5d80*/  ISETP.GT.AND P1, PT, R4, 0x19, PT ;  /* 0x000000190400780c */ /* 0x000fe20003f24270 */
[----:B------:R-:W-:Y:S01]  /*5d90*/  @P0 STG.E.U16 desc[UR38][R8.64+0x12], R63 ;  /* 0x0000123f08000986 */ /* 0x000fe2000c101526 */
[----:B------:R-:W-:Y:S01]  /*5da0*/  ISETP.GT.AND P0, PT, R3, RZ, P3 ;  /* 0x000000ff0300720c */ /* 0x000fe20001f04270 */
[-C--:B------:R-:W-:Y:S01]  /*5db0*/  FMUL R79, R79, R90.reuse ;  /* 0x0000005a4f4f7220 */ /* 0x080fe20000400000 */
[----:B------:R-:W-:Y:S01]  /*5dc0*/  F2FP.BF16.F32.PACK_AB R69, RZ, R69 ;  /* 0x00000045ff45723e */ /* 0x000fe200000010ff */
[----:B------:R-:W-:Y:S01]  /*5dd0*/  FMUL R80, R80, R90 ;  /* 0x0000005a50507220 */ /* 0x000fe20000400000 */
[----:B------:R-:W-:Y:S01]  /*5de0*/  F2FP.BF16.F32.PACK_AB R70, RZ, R70 ;  /* 0x00000046ff46723e */ /* 0x000fe200000010ff */
        /* <DEDUP_REMOVED lines=8> */
[----:B------:R-:W-:Y:S01]  /*5e70*/  @P0 STG.E.U16 desc[UR38][R10.64+0x20], R64 ;  /* 0x000020400a000986 */ /* 0x000fe2000c101526 */
[----:B------:R-:W-:Y:S01]  /*5e80*/  ISETP.GT.AND P0, PT, R3, RZ, P2 ;  /* 0x000000ff0300720c */ /* 0x000fe20001704270 */
[-C--:B------:R-:W-:Y:S01]  /*5e90*/  FMUL R85, R85, R90.reuse ;  /* 0x0000005a55557220 */ /* 0x080fe20000400000 */
[----:B------:R-:W-:Y:S01]  /*5ea0*/  F2FP.BF16.F32.PACK_AB R75, RZ, R75 ;  /* 0x0000004bff4b723e */ /* 0x000fe200000010ff */
[-C--:B------:R-:W-:Y:S01]  /*5eb0*/  FMUL R86, R86, R90.reuse ;  /* 0x0000005a56567220 */ /* 0x080fe20000400000 */
[----:B------:R-:W-:Y:S01]  /*5ec0*/  ISETP.GT.AND P5, PT, R4, 0x28, PT ;  /* 0x000000280400780c */ /* 0x000fe20003fa4270 */
[----:B------:R-:W-:Y:S01]  /*5ed0*/  FMUL R87, R87, R90 ;  /* 0x0000005a57577220 */ /* 0x000fe20000400000 */
[----:B------:R-:W-:Y:S01]  /*5ee0*/  F2FP.BF16.F32.PACK_AB R76, RZ, R76 ;  /* 0x0000004cff4c723e */ /* 0x000fe200000010ff */
[-C--:B------:R-:W-:Y:S01]  /*5ef0*/  FMUL R24, R24, R90.reuse ;  /* 0x0000005a18187220 */ /* 0x080fe20000400000 */
[----:B------:R-:W-:Y:S01]  /*5f00*/  ISETP.GT.AND P4, PT, R4, 0x29, PT ;  /* 0x000000290400780c */ /* 0x000fe20003f84270 */
[-C--:B------:R-:W-:Y:S01]  /*5f10*/  FMUL R25, R25, R90.reuse ;  /* 0x0000005a19197220 */ /* 0x080fe20000400000 */
[----:B------:R-:W-:Y:S01]  /*5f20*/  F2FP.BF16.F32.PACK_AB R77, RZ, R77 ;  /* 0x0000004dff4d723e */ /* 0x000fe200000010ff */
[----:B------:R-:W-:Y:S01]  /*5f30*/  FMUL R26, R26, R90 ;  /* 0x0000005a1a1a7220 */ /* 0x000fe20000400000 */
[----:B------:R-:W-:Y:S01]  /*5f40*/  F2FP.BF16.F32.PACK_AB R78, RZ, R78 ;  /* 0x0000004eff4e723e */ /* 0x000fe200000010ff */
[----:B------:R-:W-:Y:S01]  /*5f50*/  @P0 STG.E.U16 desc[UR38][R10.64+0x22], R65 ;  /* 0x000022410a000986 */ /* 0x000fe2000c101526 */
[----:B------:R-:W-:Y:S01]  /*5f60*/  ISETP.GT.AND P0, PT, R3, 0x8, P3 ;  /* 0x000000080300780c */ /* 0x000fe20001f04270 */
[-C--:B------:R-:W-:Y:S01]  /*5f70*/  FMUL R27, R27, R90.reuse ;  /* 0x0000005a1b1b7220 */ /* 0x080fe20000400000 */
[----:B------:R-:W-:Y:S01]  /*5f80*/  F2FP.BF16.F32.PACK_AB R79, RZ, R79 ;  /* 0x0000004fff4f723e */ /* 0x000fe200000010ff */
[-C--:B------:R-:W-:Y:S01]  /*5f90*/  FMUL R28, R28, R90.reuse ;  /* 0x0000005a1c1c7220 */ /* 0x080fe20000400000 */
[----:B------:R-:W-:Y:S01]  /*5fa0*/  ISETP.GT.AND P3, PT, R4, 0x30, PT ;  /* 0x000000300400780c */ /* 0x000fe20003f64270 */
        /* <DEDUP_REMOVED lines=8> */
[----:B------:R-:W-:Y:S01]  /*6030*/  @P0 STG.E.U16 desc[UR38][R8.64+0x20], R66 ;  /* 0x0000204208000986 */ /* 0x000fe2000c101526 */
[----:B------:R-:W-:Y:S01]  /*6040*/  ISETP.GT.AND P0, PT, R3, 0x8, P2 ;  /* 0x000000080300780c */ /* 0x000fe20001704270 */
[-C--:B------:R-:W-:Y:S01]  /*6050*/  FMUL R33, R33, R90.reuse ;  /* 0x0000005a21217220 */ /* 0x080fe20000400000 */
[----:B------:R-:W-:Y:S01]  /*6060*/  ISETP.GT.AND P2, PT, R4, 0x18, PT ;  /* 0x000000180400780c */ /* 0x000fe20003f44270 */
[----:B------:R-:W-:Y:S01]  /*6070*/  FMUL R34, R34, R90 ;  /* 0x0000005a22227220 */ /* 0x000fe20000400000 */
[----:B------:R-:W-:Y:S01]  /*6080*/  F2FP.BF16.F32.PACK_AB R84, RZ, R84 ;  /* 0x00000054ff54723e */ /* 0x000fe200000010ff */
[-C--:B------:R-:W-:Y:S01]  /*6090*/  FMUL R35, R35, R90.reuse ;  /* 0x0000005a23237220 */ /* 0x080fe20000400000 */
[----:B------:R-:W-:Y:S01]  /*60a0*/  P2R R5, PR, RZ, 0x20 ;  /* 0x00000020ff057803 */ /* 0x000fe20000000000 */
[-C--:B------:R-:W-:Y:S01]  /*60b0*/  FMUL R36, R36, R90.reuse ;  /* 0x0000005a24247220 */ /* 0x080fe20000400000 */
[----:B------:R-:W-:Y:S01]  /*60c0*/  F2FP.BF16.F32.PACK_AB R85, RZ, R85 ;  /* 0x00000055ff55723e */ /* 0x000fe200000010ff */
[----:B------:R-:W-:Y:S01]  /*60d0*/  FMUL R37, R37, R90 ;  /* 0x0000005a25257220 */ /* 0x000fe20000400000 */
[----:B------:R-:W-:Y:S01]  /*60e0*/  F2FP.BF16.F32.PACK_AB R86, RZ, R86 ;  /* 0x00000056ff56723e */ /* 0x000fe200000010ff */
[-C--:B------:R-:W-:Y:S01]  /*60f0*/  FMUL R38, R38, R90.reuse ;  /* 0x0000005a26267220 */ /* 0x080fe20000400000 */
[----:B------:R-:W-:Y:S01]  /*6100*/  F2FP.BF16.F32.PACK_AB R87, RZ, R87 ;  /* 0x00000057ff57723e */ /* 0x000fe200000010ff */
[----:B------:R-:W-:Y:S01]  /*6110*/  @P0 STG.E.U16 desc[UR38][R8.64+0x22], R67 ;  /* 0x0000224308000986 */ /* 0x000fe2000c101526 */
[----:B------:R-:W-:Y:S01]  /*6120*/  ISETP.GT.AND P0, PT, R3, RZ, P2 ;  /* 0x000000ff0300720c */ /* 0x000fe20001704270 */
        /* <DEDUP_REMOVED lines=36> */
[----:B------:R-:W-:Y:S01]  /*6370*/  FMUL R55, R55, R90 ;  /* 0x0000005a37377220 */ /* 0x000fe20000400000 */
[----:B------:R-:W-:-:S02]  /*6380*/  F2FP.BF16.F32.PACK_AB R39, RZ, R39 ;  /* 0x00000027ff27723e */ /* 0x000fc400000010ff */
[----:B------:R-:W-:Y:S01]  /*6390*/  F2FP.BF16.F32.PACK_AB R40, RZ, R40 ;  /* 0x00000028ff28723e */ /* 0x000fe200000010ff */
[----:B------:R-:W-:Y:S01]  /*63a0*/  @P0 STG.E.U16 desc[UR38][R8.64+0x30], R70 ;  /* 0x0000304608000986 */ /* 0x000fe2000c101526 */
[----:B------:R-:W-:Y:S02]  /*63b0*/  ISETP.GT.AND P0, PT, R3, 0x8, P1 ;  /* 0x000000080300780c */ /* 0x000fe40000f04270 */
[----:B------:R-:W-:Y:S02]  /*63c0*/  ISETP.GT.AND P1, PT, R4, 0x21, PT ;  /* 0x000000210400780c */ /* 0x000fe40003f24270 */
[----:B------:R-:W-:Y:S02]  /*63d0*/  F2FP.BF16.F32.PACK_AB R41, RZ, R41 ;  /* 0x00000029ff29723e */ /* 0x000fe400000010ff */
[----:B------:R-:W-:Y:S02]  /*63e0*/  F2FP.BF16.F32.PACK_AB R42, RZ, R42 ;  /* 0x0000002aff2a723e */ /* 0x000fe400000010ff */
[----:B------:R-:W-:-:S02]  /*63f0*/  F2FP.BF16.F32.PACK_AB R43, RZ, R43 ;  /* 0x0000002bff2b723e */ /* 0x000fc400000010ff */
[----:B------:R-:W-:Y:S02]  /*6400*/  F2FP.BF16.F32.PACK_AB R44, RZ, R44 ;  /* 0x0000002cff2c723e */ /* 0x000fe400000010ff */
[----:B------:R-:W-:Y:S01]  /*6410*/  F2FP.BF16.F32.PACK_AB R45, RZ, R45 ;  /* 0x0000002dff2d723e */ /* 0x000fe200000010ff */
[----:B------:R-:W-:Y:S01]  /*6420*/  @P0 STG.E.U16 desc[UR38][R8.64+0x32], R71 ;  /* 0x0000324708000986 */ /* 0x000fe2000c101526 */
[----:B------:R-:W-:Y:S02]  /*6430*/  ISETP.GT.AND P0, PT, R3, RZ, P2 ;  /* 0x000000ff0300720c */ /* 0x000fe40001704270 */
[----:B------:R-:W-:Y:S02]  /*6440*/  F2FP.BF16.F32.PACK_AB R46, RZ, R46 ;  /* 0x0000002eff2e723e */ /* 0x000fe400000010ff */
[----:B------:R-:W-:Y:S02]  /*6450*/  F2FP.BF16.F32.PACK_AB R47, RZ, R47 ;  /* 0x0000002fff2f723e */ /* 0x000fe400000010ff */
[----:B------:R-:W-:-:S02]  /*6460*/  F2FP.BF16.F32.PACK_AB R48, RZ, R48 ;  /* 0x00000030ff30723e */ /* 0x000fc400000010ff */
[----:B------:R-:W-:Y:S02]  /*6470*/  F2FP.BF16.F32.PACK_AB R49, RZ, R49 ;  /* 0x00000031ff31723e */ /* 0x000fe400000010ff */
[----:B------:R-:W-:Y:S02]  /*6480*/  F2FP.BF16.F32.PACK_AB R50, RZ, R50 ;  /* 0x00000032ff32723e */ /* 0x000fe400000010ff */
[----:B------:R-:W-:Y:S01]  /*6490*/  F2FP.BF16.F32.PACK_AB R51, RZ, R51 ;  /* 0x00000033ff33723e */ /* 0x000fe200000010ff */
[----:B------:R-:W-:Y:S01]  /*64a0*/  @P0 STG.E.U16 desc[UR38][R10.64+0x40], R72 ;  /* 0x000040480a000986 */ /* 0x000fe2000c101526 */
[----:B------:R-:W-:Y:S02]  /*64b0*/  ISETP.GT.AND P0, PT, R3, RZ, P1 ;  /* 0x000000ff0300720c */ /* 0x000fe40000f04270 */
[----:B------:R-:W-:Y:S02]  /*64c0*/  F2FP.BF16.F32.PACK_AB R52, RZ, R52 ;  /* 0x00000034ff34723e */ /* 0x000fe400000010ff */
[----:B------:R-:W-:-:S02]  /*64d0*/  F2FP.BF16.F32.PACK_AB R53, RZ, R53 ;  /* 0x00000035ff35723e */ /* 0x000fc400000010ff */
[----:B------:R-:W-:Y:S02]  /*64e0*/  F2FP.BF16.F32.PACK_AB R54, RZ, R54 ;  /* 0x00000036ff36723e */ /* 0x000fe400000010ff */
[----:B------:R-:W-:-:S05]  /*64f0*/  F2FP.BF16.F32.PACK_AB R55, RZ, R55 ;  /* 0x00000037ff37723e */ /* 0x000fca00000010ff */
[----:B------:R-:W-:Y:S01]  /*6500*/  @P0 STG.E.U16 desc[UR38][R10.64+0x42], R73 ;  /* 0x000042490a000986 */ /* 0x000fe2000c101526 */
[----:B------:R-:W-:Y:S02]  /*6510*/  ISETP.GT.AND P0, PT, R3, 0x8, P2 ;  /* 0x000000080300780c */ /* 0x000fe40001704270 */
[----:B------:R-:W-:-:S11]  /*6520*/  ISETP.GT.AND P2, PT, R4, 0x38, PT ;  /* 0x000000380400780c */ /* 0x000fd60003f44270 */
[----:B------:R-:W-:Y:S01]  /*6530*/  @P0 STG.E.U16 desc[UR38][R8.64+0x40], R74 ;  /* 0x0000404a08000986 */ /* 0x000fe2000c101526 */
[----:B------:R-:W-:-:S13]  /*6540*/  ISETP.GT.AND P0, PT, R3, 0x8, P1 ;  /* 0x000000080300780c */ /* 0x000fda0000f04270 */
[----:B------:R-:W-:Y:S01]  /*6550*/  @P0 STG.E.U16 desc[UR38][R8.64+0x42], R75 ;  /* 0x0000424b08000986 */ /* 0x000fe2000c101526 */
[----:B------:R-:W-:-:S13]  /*6560*/  ISETP.GT.AND P0, PT, R3, RZ, P5 ;  /* 0x000000ff0300720c */ /* 0x000fda0002f04270 */
[----:B------:R-:W-:Y:S01]  /*6570*/  @P0 STG.E.U16 desc[UR38][R10.64+0x50], R76 ;  /* 0x0000504c0a000986 */ /* 0x000fe2000c101526 */
[----:B------:R-:W-:-:S13]  /*6580*/  ISETP.GT.AND P0, PT, R3, RZ, P4 ;  /* 0x000000ff0300720c */ /* 0x000fda0002704270 */
[----:B------:R-:W-:Y:S01]  /*6590*/  @P0 STG.E.U16 desc[UR38][R10.64+0x52], R77 ;  /* 0x0000524d0a000986 */ /* 0x000fe2000c101526 */
[----:B------:R-:W-:-:S13]  /*65a0*/  ISETP.GT.AND P0, PT, R3, 0x8, P5 ;  /* 0x000000080300780c */ /* 0x000fda0002f04270 */
[----:B------:R-:W-:Y:S01]  /*65b0*/  @P0 STG.E.U16 desc[UR38][R8.64+0x50], R78 ;  /* 0x0000504e08000986 */ /* 0x000fe2000c101526 */
[----:B------:R-:W-:-:S13]  /*65c0*/  ISETP.GT.AND P0, PT, R3, 0x8, P4 ;  /* 0x000000080300780c */ /* 0x000fda0002704270 */
[----:B------:R-:W-:Y:S01]  /*65d0*/  @P0 STG.E.U16 desc[UR38][R8.64+0x52], R79 ;  /* 0x0000524f08000986 */ /* 0x000fe2000c101526 */
[----:B------:R-:W-:-:S13]  /*65e0*/  ISETP.GT.AND P0, PT, R3, RZ, P3 ;  /* 0x000000ff0300720c */ /* 0x000fda0001f04270 */
[----:B------:R-:W-:Y:S01]  /*65f0*/  @P0 STG.E.U16 desc[UR38][R10.64+0x60], R80 ;  /* 0x000060500a000986 */ /* 0x000fe2000c101526 */
[----:B------:R-:W-:-:S04]  /*6600*/  ISETP.GT.AND P0, PT, R4, 0x31, PT ;  /* 0x000000310400780c */ /* 0x000fc80003f04270 */
[----:B------:R-:W-:-:S13]  /*6610*/  ISETP.GT.AND P1, PT, R3, RZ, P0 ;  /* 0x000000ff0300720c */ /* 0x000fda0000724270 */
[----:B------:R-:W-:Y:S01]  /*6620*/  @P1 STG.E.U16 desc[UR38][R10.64+0x62], R81 ;  /* 0x000062510a001986 */ /* 0x000fe2000c101526 */
[----:B------:R-:W-:-:S13]  /*6630*/  ISETP.GT.AND P1, PT, R3, 0x8, P3 ;  /* 0x000000080300780c */ /* 0x000fda0001f24270 */
[----:B------:R-:W-:Y:S01]  /*6640*/  @P1 STG.E.U16 desc[UR38][R8.64+0x60], R82 ;  /* 0x0000605208001986 */ /* 0x000fe2000c101526 */
[----:B------:R-:W-:-:S13]  /*6650*/  ISETP.GT.AND P1, PT, R3, 0x8, P0 ;  /* 0x000000080300780c */ /* 0x000fda0000724270 */
[----:B------:R-:W-:Y:S01]  /*6660*/  @P1 STG.E.U16 desc[UR38][R8.64+0x62], R83 ;  /* 0x0000625308001986 */ /* 0x000fe2000c101526 */
[----:B------:R-:W-:-:S05]  /*6670*/  IADD3 R14, P1, R23, R8, RZ ;  /* 0x00000008170e7210 */ /* 0x000fca0007f3e0ff */
[----:B------:R-:W-:Y:S01]  /*6680*/  IMAD.X R15, R13, 0x1, R9, P1 ;  /* 0x000000010d0f7824 */ /* 0x000fe200008e0609 */
[----:B------:R-:W-:-:S13]  /*6690*/  ISETP.GT.AND P1, PT, R3, RZ, P2 ;  /* 0x000000ff0300720c */ /* 0x000fda0001724270 */
[----:B------:R-:W-:Y:S01]  /*66a0*/  @P1 STG.E.U16 desc[UR38][R10.64+0x70], R84 ;  /* 0x000070540a001986 */ /* 0x000fe2000c101526 */
[----:B------:R-:W-:-:S05]  /*66b0*/  IADD3 R20, P1, R23, R8, RZ ;  /* 0x0000000817147210 */ /* 0x000fca0007f3e0ff */
[----:B------:R-:W-:Y:S01]  /*66c0*/  IMAD.X R21, R13, 0x1, R9, P1 ;  /* 0x000000010d157824 */ /* 0x000fe200008e0609 */
[----:B------:R-:W-:-:S05]  /*66d0*/  IADD3 R12, P1, R23, R10, RZ ;  /* 0x0000000a170c7210 */ /* 0x000fca0007f3e0ff */
[----:B------:R-:W-:Y:S01]  /*66e0*/  IMAD.X R13, R13, 0x1, R11, P1 ;  /* 0x000000010d0d7824 */ /* 0x000fe200008e060b */
[----:B------:R-:W-:-:S04]  /*66f0*/  ISETP.GT.AND P1, PT, R4, 0x39, PT ;  /* 0x000000390400780c */ /* 0x000fc80003f24270 */
[----:B------:R-:W-:-:S13]  /*6700*/  ISETP.GT.AND P5, PT, R3, RZ, P1 ;  /* 0x000000ff0300720c */ /* 0x000fda0000fa4270 */
[----:B------:R-:W-:Y:S01]  /*6710*/  @P5 STG.E.U16 desc[UR38][R10.64+0x72], R85 ;  /* 0x000072550a005986 */ /* 0x000fe2000c101526 */
[----:B------:R-:W-:-:S13]  /*6720*/  ISETP.GT.AND P5, PT, R3, 0x8, P2 ;  /* 0x000000080300780c */ /* 0x000fda00017a4270 */
[----:B------:R-:W-:Y:S01]  /*6730*/  @P5 STG.E.U16 desc[UR38][R8.64+0x70], R86 ;  /* 0x0000705608005986 */ /* 0x000fe2000c101526 */
[----:B------:R-:W-:-:S13]  /*6740*/  ISETP.GT.AND P5, PT, R3, 0x8, P1 ;  /* 0x000000080300780c */ /* 0x000fda0000fa4270 */
[----:B------:R0:W-:Y:S01]  /*6750*/  @P5 STG.E.U16 desc[UR38][R8.64+0x72], R87 ;  /* 0x0000725708005986 */ /* 0x0001e2000c101526 */
[C---:B------:R-:W-:Y:S02]  /*6760*/  ISETP.GT.AND P5, PT, R3.reuse, 0x80, P6 ;  /* 0x000000800300780c */ /* 0x040fe400037a4270 */
[----:B------:R-:W-:-:S11]  /*6770*/  ISETP.GT.AND P6, PT, R3, 0x88, P6 ;  /* 0x000000880300780c */ /* 0x000fd600037c4270 */
[----:B------:R-:W-:Y:S01]  /*6780*/  @P5 STG.E.U16 desc[UR38][R12.64], R24 ;  /* 0x000000180c005986 */ /* 0x000fe2000c101526 */
[----:B------:R-:W-:-:S04]  /*6790*/  ISETP.GT.AND P5, PT, R4, 0x1, PT ;  /* 0x000000010400780c */ /* 0x000fc80003fa4270 */
[----:B------:R-:W-:-:S13]  /*67a0*/  ISETP.GT.AND P5, PT, R3, 0x80, P5 ;  /* 0x000000800300780c */ /* 0x000fda0002fa4270 */
[----:B0-----:R-:W-:Y:S02]  /*67b0*/  @P5 IMAD.MOV.U32 R8, RZ, RZ, R12 ;  /* 0x000000ffff085224 */ /* 0x001fe400078e000c */
[----:B------:R-:W-:-:S05]  /*67c0*/  @P5 IMAD.MOV.U32 R9, RZ, RZ, R13 ;  /* 0x000000ffff095224 */ /* 0x000fca00078e000d */
[----:B------:R0:W-:Y:S01]  /*67d0*/  @P5 STG.E.U16 desc[UR38][R8.64+0x2], R25 ;  /* 0x0000021908005986 */ /* 0x0001e2000c101526 */
[----:B------:R-:W-:-:S03]  /*67e0*/  ISETP.NE.AND P5, PT, R5, RZ, PT ;  /* 0x000000ff0500720c */ /* 0x000fc60003fa5270 */
[----:B------:R-:W-:Y:S01]  /*67f0*/  @P6 STG.E.U16 desc[UR38][R14.64], R26 ;  /* 0x0000001a0e006986 */ /* 0x000fe2000c101526 */
[----:B------:R-:W-:-:S04]  /*6800*/  ISETP.GT.AND P6, PT, R4, 0x1, PT ;  /* 0x000000010400780c */ /* 0x000fc80003fc4270 */
[----:B------:R-:W-:-:S13]  /*6810*/  ISETP.GT.AND P6, PT, R3, 0x88, P6 ;  /* 0x000000880300780c */ /* 0x000fda00037c4270 */
[----:B------:R-:W-:Y:S01]  /*6820*/  @P6 STG.E.U16 desc[UR38][R20.64+0x2], R27 ;  /* 0x0000021b14006986 */ /* 0x000fe2000c101526 */
[----:B------:R-:W-:-:S04]  /*6830*/  ISETP.GT.AND P6, PT, R4, 0x8, PT ;  /* 0x000000080400780c */ /* 0x000fc80003fc4270 */
[----:B------:R-:W-:-:S13]  /*6840*/  ISETP.GT.AND P6, PT, R3, 0x80, P6 ;  /* 0x000000800300780c */ /* 0x000fda00037c4270 */
[----:B0-----:R-:W-:Y:S02]  /*6850*/  @P6 IMAD.MOV.U32 R8, RZ, RZ, R12 ;  /* 0x000000ffff086224 */ /* 0x001fe400078e000c */
[----:B------:R-:W-:-:S05]  /*6860*/  @P6 IMAD.MOV.U32 R9, RZ, RZ, R13 ;  /* 0x000000ffff096224 */ /* 0x000fca00078e000d */
[----:B------:R0:W-:Y:S01]  /*6870*/  @P6 STG.E.U16 desc[UR38][R8.64+0x10], R28 ;  /* 0x0000101c08006986 */ /* 0x0001e2000c101526 */
[----:B------:R-:W-:-:S04]  /*6880*/  ISETP.GT.AND P6, PT, R4, 0x9, PT ;  /* 0x000000090400780c */ /* 0x000fc80003fc4270 */
[----:B------:R-:W-:-:S13]  /*6890*/  ISETP.GT.AND P6, PT, R3, 0x80, P6 ;  /* 0x000000800300780c */ /* 0x000fda00037c4270 */
[----:B0-----:R-:W-:Y:S02]  /*68a0*/  @P6 IMAD.MOV.U32 R8, RZ, RZ, R12 ;  /* 0x000000ffff086224 */ /* 0x001fe400078e000c */
[----:B------:R-:W-:-:S05]  /*68b0*/  @P6 IMAD.MOV.U32 R9, RZ, RZ, R13 ;  /* 0x000000ffff096224 */ /* 0x000fca00078e000d */
[----:B------:R0:W-:Y:S01]  /*68c0*/  @P6 STG.E.U16 desc[UR38][R8.64+0x12], R29 ;  /* 0x0000121d08006986 */ /* 0x0001e2000c101526 */
[----:B------:R-:W-:-:S04]  /*68d0*/  ISETP.GT.AND P6, PT, R4, 0x8, PT ;  /* 0x000000080400780c */ /* 0x000fc80003fc4270 */
[----:B------:R-:W-:-:S13]  /*68e0*/  ISETP.GT.AND P6, PT, R3, 0x88, P6 ;  /* 0x000000880300780c */ /* 0x000fda00037c4270 */
        /* <DEDUP_REMOVED lines=45> */
[----:B------:R-:W-:Y:S01]  /*6bc0*/  @P6 STG.E.U16 desc[UR38][R8.64+0x42], R41 ;  /* 0x0000422908006986 */ /* 0x000fe2000c101526 */
[----:B------:R-:W-:-:S04]  /*6bd0*/  ISETP.GT.AND P6, PT, R4, 0x20, PT ;  /* 0x000000200400780c */ /* 0x000fc80003fc4270 */
[----:B------:R-:W-:-:S13]  /*6be0*/  ISETP.GT.AND P6, PT, R3, 0x88, P6 ;  /* 0x000000880300780c */ /* 0x000fda00037c4270 */
[----:B------:R-:W-:Y:S01]  /*6bf0*/  @P6 STG.E.U16 desc[UR38][R6.64+0x40], R42 ;  /* 0x0000402a06006986 */ /* 0x000fe2000c101526 */
[----:B------:R-:W-:-:S04]  /*6c00*/  ISETP.GT.AND P6, PT, R4, 0x21, PT ;  /* 0x000000210400780c */ /* 0x000fc80003fc4270 */
[----:B------:R-:W-:-:S13]  /*6c10*/  ISETP.GT.AND P6, PT, R3, 0x88, P6 ;  /* 0x000000880300780c */ /* 0x000fda00037c4270 */
[----:B------:R-:W-:Y:S02]  /*6c20*/  @P6 IMAD.MOV.U32 R4, RZ, RZ, R6 ;  /* 0x000000ffff046224 */ /* 0x000fe400078e0006 */
[----:B------:R-:W-:-:S05]  /*6c30*/  @P6 IMAD.MOV.U32 R5, RZ, RZ, R7 ;  /* 0x000000ffff056224 */ /* 0x000fca00078e0007 */
[----:B------:R0:W-:Y:S01]  /*6c40*/  @P6 STG.E.U16 desc[UR38][R4.64+0x42], R43 ;  /* 0x0000422b04006986 */ /* 0x0001e2000c101526 */
[C---:B------:R-:W-:Y:S02]  /*6c50*/  ISETP.GT.AND P6, PT, R3.reuse, 0x80, P5 ;  /* 0x000000800300780c */ /* 0x040fe40002fc4270 */
[----:B------:R-:W-:-:S11]  /*6c60*/  ISETP.GT.AND P5, PT, R3, 0x88, P5 ;  /* 0x000000880300780c */ /* 0x000fd60002fa4270 */
[----:B0-----:R-:W-:Y:S02]  /*6c70*/  @P6 IMAD.MOV.U32 R4, RZ, RZ, R12 ;  /* 0x000000ffff046224 */ /* 0x001fe400078e000c */
[----:B------:R-:W-:-:S05]  /*6c80*/  @P6 IMAD.MOV.U32 R5, RZ, RZ, R13 ;  /* 0x000000ffff056224 */ /* 0x000fca00078e000d */
[----:B------:R0:W-:Y:S01]  /*6c90*/  @P6 STG.E.U16 desc[UR38][R4.64+0x50], R44 ;  /* 0x0000502c04006986 */ /* 0x0001e2000c101526 */
[C---:B------:R-:W-:Y:S02]  /*6ca0*/  ISETP.GT.AND P6, PT, R3.reuse, 0x80, P4 ;  /* 0x000000800300780c */ /* 0x040fe400027c4270 */
[----:B------:R-:W-:-:S11]  /*6cb0*/  ISETP.GT.AND P4, PT, R3, 0x88, P4 ;  /* 0x000000880300780c */ /* 0x000fd60002784270 */
[----:B0-----:R-:W-:Y:S02]  /*6cc0*/  @P6 IMAD.MOV.U32 R4, RZ, RZ, R12 ;  /* 0x000000ffff046224 */ /* 0x001fe400078e000c */
[----:B------:R-:W-:-:S05]  /*6cd0*/  @P6 IMAD.MOV.U32 R5, RZ, RZ, R13 ;  /* 0x000000ffff056224 */ /* 0x000fca00078e000d */
[----:B------:R0:W-:Y:S02]  /*6ce0*/  @P6 STG.E.U16 desc[UR38][R4.64+0x52], R45 ;  /* 0x0000522d04006986 */ /* 0x0001e4000c101526 */
[----:B0-----:R-:W-:Y:S02]  /*6cf0*/  @P5 IMAD.MOV.U32 R4, RZ, RZ, R6 ;  /* 0x000000ffff045224 */ /* 0x001fe400078e0006 */
[----:B------:R-:W-:-:S05]  /*6d00*/  @P5 IMAD.MOV.U32 R5, RZ, RZ, R7 ;  /* 0x000000ffff055224 */ /* 0x000fca00078e0007 */
[----:B------:R0:W-:Y:S01]  /*6d10*/  @P5 STG.E.U16 desc[UR38][R4.64+0x50], R46 ;  /* 0x0000502e04005986 */ /* 0x0001e2000c101526 */
[C---:B------:R-:W-:Y:S02]  /*6d20*/  ISETP.GT.AND P5, PT, R3.reuse, 0x80, P3 ;  /* 0x000000800300780c */ /* 0x040fe40001fa4270 */
[----:B------:R-:W-:Y:S01]  /*6d30*/  ISETP.GT.AND P3, PT, R3, 0x88, P3 ;  /* 0x000000880300780c */ /* 0x000fe20001f64270 */
        /* <DEDUP_REMOVED lines=17> */
[----:B------:R0:W-:Y:S02]  /*6e50*/  @P3 STG.E.U16 desc[UR38][R4.64+0x60], R50 ;  /* 0x0000603204003986 */ /* 0x0001e4000c101526 */
[----:B0-----:R-:W-:Y:S02]  /*6e60*/  @P0 IMAD.MOV.U32 R4, RZ, RZ, R6 ;  /* 0x000000ffff040224 */ /* 0x001fe400078e0006 */
[----:B------:R-:W-:-:S05]  /*6e70*/  @P0 IMAD.MOV.U32 R5, RZ, RZ, R7 ;  /* 0x000000ffff050224 */ /* 0x000fca00078e0007 */
[----:B------:R0:W-:Y:S02]  /*6e80*/  @P0 STG.E.U16 desc[UR38][R4.64+0x62], R51 ;  /* 0x0000623304000986 */ /* 0x0001e4000c101526 */
[----:B0-----:R-:W-:Y:S02]  /*6e90*/  @P5 IMAD.MOV.U32 R4, RZ, RZ, R12 ;  /* 0x000000ffff045224 */ /* 0x001fe400078e000c */
[----:B------:R-:W-:-:S05]  /*6ea0*/  @P5 IMAD.MOV.U32 R5, RZ, RZ, R13 ;  /* 0x000000ffff055224 */ /* 0x000fca00078e000d */
[----:B------:R0:W-:Y:S04]  /*6eb0*/  @P5 STG.E.U16 desc[UR38][R4.64+0x70], R52 ;  /* 0x0000703404005986 */ /* 0x0001e8000c101526 */
[----:B------:R1:W-:Y:S01]  /*6ec0*/  @P4 STG.E.U16 desc[UR38][R12.64+0x72], R53 ;  /* 0x000072350c004986 */ /* 0x0003e2000c101526 */
[----:B0-----:R-:W-:Y:S02]  /*6ed0*/  @P2 IMAD.MOV.U32 R4, RZ, RZ, R6 ;  /* 0x000000ffff042224 */ /* 0x001fe400078e0006 */
[----:B------:R-:W-:-:S05]  /*6ee0*/  @P2 IMAD.MOV.U32 R5, RZ, RZ, R7 ;  /* 0x000000ffff052224 */ /* 0x000fca00078e0007 */
[----:B------:R1:W-:Y:S04]  /*6ef0*/  @P2 STG.E.U16 desc[UR38][R4.64+0x70], R54 ;  /* 0x0000703604002986 */ /* 0x0003e8000c101526 */
[----:B------:R1:W-:Y:S02]  /*6f00*/  @P1 STG.E.U16 desc[UR38][R6.64+0x72], R55 ;  /* 0x0000723706001986 */ /* 0x0003e4000c101526 */
.L_x_157:
[----:B------:R-:W-:Y:S05]  /*6f10*/  BSYNC B0 ;  /* 0x0000000000007941 */ /* 0x000fea0003800000 */
.L_x_33:
[----:B------:R-:W-:Y:S01]  /*6f20*/  IADD3 R16, P0, R16, UR36, RZ ;  /* 0x0000002410107c10 */ /* 0x000fe2000ff1e0ff */
[----:B------:R-:W-:Y:S01]  /*6f30*/  ULDC.64 UR4, c[0x0][0x650] ;  /* 0x0001940000047ab9 */ /* 0x000fe20000000a00 */
[----:B------:R-:W-:Y:S01]  /*6f40*/  PRMT R3, RZ, 0x7610, R3 ;  /* 0x00007610ff037816 */ /* 0x000fe20000000003 */
[----:B------:R-:W-:Y:S01]  /*6f50*/  IMAD.MOV.U32 R102, RZ, RZ, -0x1 ;  /* 0xffffffffff667424 */ /* 0x000fe200078e00ff */
[----:B------:R-:W-:Y:S01]  /*6f60*/  IADD3.X R17, R17, UR42, RZ, P0, !PT ;  /* 0x0000002a11117c10 */ /* 0x000fe200087fe4ff */
[----:B------:R-:W-:Y:S01]  /*6f70*/  IMAD.MOV.U32 R23, RZ, RZ, -0x1 ;  /* 0xffffffffff177424 */ /* 0x000fe200078e00ff */
[----:B------:R-:W-:-:S04]  /*6f80*/  ISETP.GE.U32.AND P0, PT, R16, UR4, PT ;  /* 0x0000000410007c0c */ /* 0x000fc8000bf06070 */
[----:B------:R-:W-:-:S13]  /*6f90*/  ISETP.GE.U32.AND.EX P0, PT, R17, UR5, PT, P0 ;  /* 0x0000000511007c0c */ /* 0x000fda000bf06100 */
[----:B------:R-:W-:Y:S05]  /*6fa0*/  @P0 BRA `(.L_x_158) ;  /* 0x0000000400500947 */ /* 0x000fea0003800000 */
[----:B0-----:R-:W0:Y:S01]  /*6fb0*/  LDC.64 R10, c[0x0][0x628] ;  /* 0x00018a00ff0a7b82 */ /* 0x001e220000000a00 */
[----:B-1----:R-:W1:Y:S01]  /*6fc0*/  S2R R12, SR_CTAID.X ;  /* 0x00000000000c7919 */ /* 0x002e620000002500 */
[----:B----4-:R-:W-:Y:S02]  /*6fd0*/  IMAD.MOV.U32 R8, RZ, RZ, R16 ;  /* 0x000000ffff087224 */ /* 0x010fe400078e0010 */
[----:B------:R-:W-:Y:S01]  /*6fe0*/  IMAD.MOV.U32 R9, RZ, RZ, R17 ;  /* 0x000000ffff097224 */ /* 0x000fe200078e0011 */
[----:B------:R-:W4:Y:S03]  /*6ff0*/  S2R R20, SR_CTAID.Y ;  /* 0x0000000000147919 */ /* 0x000f260000002600 */
[----:B------:R-:W1:Y:S08]  /*7000*/  LDC R0, c[0x0][0x630] ;  /* 0x00018c00ff007b82 */ /* 0x000e700000000800 */
[----:B------:R-:W1:Y:S01]  /*7010*/  LDC.64 R14, c[0x0][0x620] ;  /* 0x00018800ff0e7b82 */ /* 0x000e620000000a00 */
[----:B0-----:R-:W-:-:S04]  /*7020*/  ISETP.NE.U32.AND P0, PT, R10, RZ, PT ;  /* 0x000000ff0a00720c */ /* 0x001fc80003f05070 */
[----:B------:R-:W-:-:S13]  /*7030*/  ISETP.NE.AND.EX P0, PT, R11, RZ, PT, P0 ;  /* 0x000000ff0b00720c */ /* 0x000fda0003f05300 */
[----:B-1--4-:R-:W-:Y:S05]  /*7040*/  @!P0 BRA `(.L_x_159) ;  /* 0x0000000000288947 */ /* 0x012fea0003800000 */
        /* <DEDUP_REMOVED lines=10> */
.L_x_159:
[-CC-:B------:R-:W-:Y:S01]  /*70f0*/  SHF.R.U64 R23, R8, R0.reuse, R9.reuse ;  /* 0x0000000008177219 */ /* 0x180fe20000001209 */
[----:B------:R-:W0:Y:S01]  /*7100*/  LDC.64 R26, c[0x0][0x640] ;  /* 0x00019000ff1a7b82 */ /* 0x000e220000000a00 */
[----:B------:R-:W-:Y:S01]  /*7110*/  SHF.R.U32.HI R0, RZ, R0, R9 ;  /* 0x00000000ff007219 */ /* 0x000fe20000011609 */
[----:B------:R-:W-:Y:S01]  /*7120*/  ULDC UR4, c[0x0][0x150] ;  /* 0x0000540000047ab9 */ /* 0x000fe20000000800 */
[----:B------:R-:W-:Y:S02]  /*7130*/  IADD3 R3, P0, RZ, -R23, RZ ;  /* 0x80000017ff037210 */ /* 0x000fe40007f1e0ff */
[----:B------:R-:W-:-:S03]  /*7140*/  I2FP.F32.U32 R7, R12 ;  /* 0x0000000c00077245 */ /* 0x000fc60000201000 */
[----:B------:R-:W1:Y:S01]  /*7150*/  LDC R6, c[0x0][0x618] ;  /* 0x00018600ff067b82 */ /* 0x000e620000000800 */
[----:B------:R-:W-:Y:S02]  /*7160*/  IMAD.X R5, RZ, RZ, ~R0, P0 ;  /* 0x000000ffff057224 */ /* 0x000fe400000e0e00 */
[----:B------:R-:W-:Y:S01]  /*7170*/  FMUL R7, R7, UR4 ;  /* 0x0000000407077c20 */ /* 0x000fe20008400000 */
[----:B------:R-:W-:Y:S01]  /*7180*/  ULDC UR4, c[0x0][0x154] ;  /* 0x0000550000047ab9 */ /* 0x000fe20000000800 */
[-C--:B------:R-:W-:Y:S02]  /*7190*/  IMAD R0, R5, R14.reuse, RZ ;  /* 0x0000000e05007224 */ /* 0x080fe400078e02ff */
[C---:B------:R-:W-:Y:S01]  /*71a0*/  IMAD.WIDE.U32 R4, R3.reuse, R14, R16 ;  /* 0x0000000e03047225 */ /* 0x040fe200078e0010 */
[----:B------:R-:W4:Y:S01]  /*71b0*/  LDC R8, c[0x0][0x608] ;  /* 0x00018200ff087b82 */ /* 0x000f220000000800 */
[----:B------:R-:W2:Y:S02]  /*71c0*/  F2I.U32.TRUNC.NTZ R7, R7 ;  /* 0x0000000700077305 */ /* 0x000ea4000020f000 */
[----:B------:R-:W-:Y:S01]  /*71d0*/  IMAD R3, R3, R15, R0 ;  /* 0x0000000f03037224 */ /* 0x000fe200078e0200 */
[----:B------:R-:W-:-:S03]  /*71e0*/  I2FP.F32.U32 R0, R20 ;  /* 0x0000001400007245 */ /* 0x000fc60000201000 */
[----:B------:R-:W-:Y:S01]  /*71f0*/  IMAD.IADD R3, R5, 0x1, R3 ;  /* 0x0000000105037824 */ /* 0x000fe200078e0203 */
[----:B------:R-:W3:Y:S01]  /*7200*/  LDC R11, c[0x0][0x658] ;  /* 0x00019600ff0b7b82 */ /* 0x000ee20000000800 */
[----:B0-----:R-:W-:-:S04]  /*7210*/  ISETP.NE.U32.AND P0, PT, R26, RZ, PT ;  /* 0x000000ff1a00720c */ /* 0x001fc80003f05070 */
[----:B------:R-:W-:-:S03]  /*7220*/  ISETP.NE.AND.EX P0, PT, R27, RZ, PT, P0 ;  /* 0x000000ff1b00720c */ /* 0x000fc60003f05300 */
[----:B------:R-:W0:Y:S01]  /*7230*/  LDC R9, c[0x0][0x144] ;  /* 0x00005100ff097b82 */ /* 0x000e220000000800 */
[-C--:B-1----:R-:W-:Y:S01]  /*7240*/  SHF.R.U64 R10, R4, R6.reuse, R3 ;  /* 0x00000006040a7219 */ /* 0x082fe20000001203 */
[----:B--2---:R-:W-:Y:S01]  /*7250*/  IMAD.MOV R7, RZ, RZ, -R7 ;  /* 0x000000ffff077224 */ /* 0x004fe200078e0a07 */
[----:B------:R-:W-:Y:S01]  /*7260*/  SHF.R.U32.HI R3, RZ, R6, R3 ;  /* 0x00000006ff037219 */ /* 0x000fe20000011603 */
[----:B------:R-:W-:-:S04]  /*7270*/  FMUL R6, R0, UR4 ;  /* 0x0000000400067c20 */ /* 0x000fc80008400000 */
[----:B------:R-:W1:Y:S01]  /*7280*/  LDC R21, c[0x0][0x148] ;  /* 0x00005200ff157b82 */ /* 0x000e620000000800 */
[----:B------:R2:W0:Y:S01]  /*7290*/  F2I.U32.TRUNC.NTZ R14, R6 ;  /* 0x00000006000e7305 */ /* 0x000422000020f000 */
[-CC-:B----4-:R-:W-:Y:S02]  /*72a0*/  SHF.R.U64 R13, R10, R8.reuse, R3.reuse ;  /* 0x000000080a0d7219 */ /* 0x190fe40000001203 */
[----:B------:R-:W-:-:S04]  /*72b0*/  SHF.R.U32.HI R0, RZ, R8, R3 ;  /* 0x00000008ff007219 */ /* 0x000fc80000011603 */
[----:B------:R-:W4:Y:S01]  /*72c0*/  LDC R24, c[0x0][0x600] ;  /* 0x00018000ff187b82 */ /* 0x000f220000000800 */
[-CC-:B---3--:R-:W-:Y:S02]  /*72d0*/  SHF.R.U64 R15, R13, R11.reuse, R0.reuse ;  /* 0x0000000b0d0f7219 */ /* 0x188fe40000001200 */
[----:B------:R-:W-:-:S03]  /*72e0*/  SHF.R.U32.HI R5, RZ, R11, R0 ;  /* 0x0000000bff057219 */ /* 0x000fc60000011600 */
[----:B------:R-:W-:Y:S02]  /*72f0*/  IMAD.MOV.U32 R4, RZ, RZ, R15 ;  /* 0x000000ffff047224 */ /* 0x000fe400078e000f */
[----:B------:R-:W3:Y:S01]  /*7300*/  LDC R28, c[0x0][0x648] ;  /* 0x00019200ff1c7b82 */ /* 0x000ee20000000800 */
[----:B0-----:R-:W-:-:S07]  /*7310*/  IMAD R25, R9, R7, R12 ;  /* 0x0000000709197224 */ /* 0x001fce00078e020c */
[----:B------:R-:W0:Y:S08]  /*7320*/  LDC R29, c[0x0][0x638] ;  /* 0x00018e00ff1d7b82 */ /* 0x000e300000000800 */
[----:B------:R-:W0:Y:S01]  /*7330*/  LDC R30, c[0x0][0x610] ;  /* 0x00018400ff1e7b82 */ /* 0x000e220000000800 */
[----:B-12-4-:R-:W-:Y:S05]  /*7340*/  @!P0 BRA `(.L_x_160) ;  /* 0x0000000000288947 */ /* 0x016fea0003800000 */
[----:B------:R-:W1:Y:S02]  /*7350*/  LDC R0, c[0x0][0x64c] ;  /* 0x00019300ff007b82 */ /* 0x000e640000000800 */
[----:B-1----:R-:W-:-:S05]  /*7360*/  IADD3 R3, P0, R15, R0, RZ ;  /* 0x000000000f037210 */ /* 0x002fca0007f1e0ff */
        /* <DEDUP_REMOVED lines=8> */
.L_x_160:
[----:B------:R-:W-:Y:S01]  /*73f0*/  ISETP.NE.AND P0, PT, R2, 0x1, PT ;  /* 0x000000010200780c */ /* 0x000fe20003f05270 */
[----:B------:R-:W-:Y:S01]  /*7400*/  IMAD.MOV R14, RZ, RZ, -R14 ;  /* 0x000000ffff0e7224 */ /* 0x000fe200078e0a0e */
[----:B---3--:R-:W-:Y:S01]  /*7410*/  SHF.R.U64 R0, R4, R28, R5 ;  /* 0x0000001c04007219 */ /* 0x008fe20000001205 */
[----:B------:R-:W-:Y:S01]  /*7420*/  VIADD R5, R24, 0xffffffff ;  /* 0xffffffff18057836 */ /* 0x000fe20000000000 */
[----:B------:R-:W-:-:S03]  /*7430*/  LOP3.LUT R3, R13, R100, RZ, 0xc0, !PT ;  /* 0x000000640d037212 */ /* 0x000fc600078ec0ff */
[----:B------:R-:W-:Y:S01]  /*7440*/  IMAD.MOV R4, RZ, RZ, -R0 ;  /* 0x000000ffff047224 */ /* 0x000fe200078e0a00 */
[----:B------:R-:W-:Y:S01]  /*7450*/  LOP3.LUT R10, R10, R5, RZ, 0xc0, !PT ;  /* 0x000000050a0a7212 */ /* 0x000fe200078ec0ff */
[----:B------:R-:W-:Y:S02]  /*7460*/  IMAD R0, R96, R0, R3 ;  /* 0x0000000060007224 */ /* 0x000fe400078e0203 */
[----:B0-----:R-:W-:Y:S02]  /*7470*/  IMAD R3, R4, R29, R15 ;  /* 0x0000001d04037224 */ /* 0x001fe400078e020f */
[----:B------:R-:W-:Y:S02]  /*7480*/  @P0 IMAD R25, R21, R14, R20 ;  /* 0x0000000e15190224 */ /* 0x000fe400078e0214 */
[----:B------:R-:W-:Y:S02]  /*7490*/  IMAD R5, R3, R24, R10 ;  /* 0x0000001803057224 */ /* 0x000fe400078e020a */
[----:B------:R-:W-:-:S02]  /*74a0*/  IMAD R0, R0, R30, R25 ;  /* 0x0000001e00007224 */ /* 0x000fc400078e0219 */
[----:B------:R-:W-:-:S03]  /*74b0*/  IMAD.MOV.U32 R4, RZ, RZ, 0x1 ;  /* 0x00000001ff047424 */ /* 0x000fc600078e00ff */
[----:B------:R-:W-:Y:S02]  /*74c0*/  SEL R102, R5, R0, !P0 ;  /* 0x0000000005667207 */ /* 0x000fe40004000000 */
[----:B------:R-:W-:Y:S02]  /*74d0*/  PRMT R3, R4, 0x7610, R3 ;  /* 0x0000761004037816 */ /* 0x000fe40000000003 */
[----:B------:R-:W-:-:S07]  /*74e0*/  SEL R0, R0, R5, !P0 ;  /* 0x0000000500007207 */ /* 0x000fce0004000000 */
.L_x_158:
[----:B------:R-:W-:Y:S01]  /*74f0*/  LOP3.LUT P0, RZ, R3, 0xff, RZ, 0xc0, !PT ;  /* 0x000000ff03ff7812 */ /* 0x000fe2000780c0ff */
[----:B------:R-:W-:-:S12]  /*7500*/  IMAD.MOV.U32 R109, RZ, RZ, R0 ;  /* 0x000000ffff6d7224 */ /* 0x000fd800078e0000 */
[----:B------:R-:W-:Y:S05]  /*7510*/  @P0 BRA `(.L_x_161) ;  /* 0xffffffa0002c0947 */ /* 0x000fea000383ffff */
[----:B------:R-:W-:Y:S05]  /*7520*/  EXIT ;  /* 0x000000000000794d */ /* 0x000fea0003800000 */
.L_x_8:
        /* <DEDUP_REMOVED lines=26> */
.L_x_163:
[----:B------:R-:W0:Y:S01]  /*76d0*/  LDC.64 R30, c[0x0][0x640] ;  /* 0x00019000ff1e7b82 */ /* 0x000e220000000a00 */
[-CC-:B------:R-:W-:Y:S01]  /*76e0*/  SHF.R.U64 R21, R14, R8.reuse, R15.reuse ;  /* 0x000000080e157219 */ /* 0x180fe2000000120f */
[----:B------:R-:W-:Y:S01]  /*76f0*/  IMAD.MOV.U32 R27, RZ, RZ, 0x1 ;  /* 0x00000001ff1b7424 */ /* 0x000fe200078e00ff */
[----:B------:R-:W-:Y:S02]  /*7700*/  SHF.R.U32.HI R7, RZ, R8, R15 ;  /* 0x00000008ff077219 */ /* 0x000fe4000001160f */
[----:B------:R-:W-:-:S03]  /*7710*/  IADD3 R13, P0, RZ, -R21, RZ ;  /* 0x80000015ff0d7210 */ /* 0x000fc60007f1e0ff */
[----:B------:R-:W1:Y:S02]  /*7720*/  LDC R12, c[0x0][0x618] ;  /* 0x00018600ff0c7b82 */ /* 0x000e640000000800 */
[----:B------:R-:W-:Y:S02]  /*7730*/  IMAD.X R7, RZ, RZ, ~R7, P0 ;  /* 0x000000ffff077224 */ /* 0x000fe400000e0e07 */
[----:B------:R-:W-:-:S04]  /*7740*/  IMAD.WIDE.U32 R10, R13, R22, R16 ;  /* 0x000000160d0a7225 */ /* 0x000fc800078e0010 */
[----:B------:R-:W2:Y:S01]  /*7750*/  LDC R14, c[0x0][0x608] ;  /* 0x00018200ff0e7b82 */ /* 0x000ea20000000800 */
[----:B------:R-:W-:-:S04]  /*7760*/  IMAD R8, R7, R22, RZ ;  /* 0x0000001607087224 */ /* 0x000fc800078e02ff */
[----:B------:R-:W-:-:S03]  /*7770*/  IMAD R7, R13, R23, R8 ;  /* 0x000000170d077224 */ /* 0x000fc600078e0208 */
[----:B------:R-:W3:Y:S01]  /*7780*/  LDC R28, c[0x0][0x658] ;  /* 0x00019600ff1c7b82 */ /* 0x000ee20000000800 */
[----:B------:R-:W-:Y:S01]  /*7790*/  IMAD.IADD R7, R11, 0x1, R7 ;  /* 0x000000010b077824 */ /* 0x000fe200078e0207 */
[----:B0-----:R-:W-:Y:S01]  /*77a0*/  ISETP.NE.U32.AND P0, PT, R30, RZ, PT ;  /* 0x000000ff1e00720c */ /* 0x001fe20003f05070 */
[----:B------:R-:W-:-:S03]  /*77b0*/  IMAD.MOV.U32 R11, RZ, RZ, -0x1 ;  /* 0xffffffffff0b7424 */ /* 0x000fc600078e00ff */
        /* <DEDUP_REMOVED lines=8> */
[-C--:B---3--:R-:W-:Y:S02]  /*7840*/  SHF.L.U32 R10, R11, R28.reuse, RZ ;  /* 0x0000001c0b0a7219 */ /* 0x088fe400000006ff */
[--C-:B------:R-:W-:Y:S02]  /*7850*/  SHF.R.U64 R26, R22, R28, R7.reuse ;  /* 0x0000001c161a7219 */ /* 0x100fe40000001207 */
[----:B------:R-:W-:Y:S02]  /*7860*/  LOP3.LUT R29, RZ, R10, RZ, 0x33, !PT ;  /* 0x0000000aff1d7212 */ /* 0x000fe400078e33ff */
[----:B------:R-:W-:Y:S01]  /*7870*/  SHF.R.U32.HI R11, RZ, R28, R7 ;  /* 0x0000001cff0b7219 */ /* 0x000fe20000011607 */
[----:B------:R-:W3:Y:S01]  /*7880*/  LDC R32, c[0x0][0x610] ;  /* 0x00018400ff207b82 */ /* 0x000ee20000000800 */
[----:B------:R-:W-:Y:S01]  /*7890*/  IMAD.MOV.U32 R10, RZ, RZ, R26 ;  /* 0x000000ffff0a7224 */ /* 0x000fe200078e001a */
[----:B------:R-:W-:Y:S06]  /*78a0*/  @!P0 BRA `(.L_x_164) ;  /* 0x0000000000288947 */ /* 0x000fec0003800000 */
        /* <DEDUP_REMOVED lines=10> */
.L_x_164:
[----:B------:R-:W-:Y:S02]  /*7950*/  ISETP.NE.AND P0, PT, R2, 0x1, PT ;  /* 0x000000010200780c */ /* 0x000fe40003f05270 */
[----:B-1----:R-:W-:Y:S01]  /*7960*/  SHF.R.U64 R8, R10, R8, R11 ;  /* 0x000000080a087219 */ /* 0x002fe2000000120b */
[----:B0-----:R-:W-:Y:S01]  /*7970*/  VIADD R11, R23, 0xffffffff ;  /* 0xffffffff170b7836 */ /* 0x001fe20000000000 */
[----:B------:R-:W-:Y:S02]  /*7980*/  SHF.L.U32 R27, R27, R28, RZ ;  /* 0x0000001c1b1b7219 */ /* 0x000fe400000006ff */
[----:B------:R-:W-:Y:S01]  /*7990*/  LOP3.LUT R5, R22, R29, RZ, 0xc0, !PT ;  /* 0x0000001d16057212 */ /* 0x000fe200078ec0ff */
[----:B------:R-:W-:-:S04]  /*79a0*/  IMAD.MOV R7, RZ, RZ, -R8 ;  /* 0x000000ffff077224 */ /* 0x000fc800078e0a08 */
[----:B------:R-:W-:Y:S02]  /*79b0*/  IMAD R5, R27, R8, R5 ;  /* 0x000000081b057224 */ /* 0x000fe400078e0205 */
[----:B------:R-:W-:Y:S01]  /*79c0*/  @P0 IMAD R6, R9, R24, R4 ;  /* 0x0000001809060224 */ /* 0x000fe200078e0204 */
[----:B------:R-:W-:Y:S01]  /*79d0*/  LOP3.LUT R9, R20, R11, RZ, 0xc0, !PT ;  /* 0x0000000b14097212 */ /* 0x000fe200078ec0ff */
[----:B--2---:R-:W-:Y:S02]  /*79e0*/  IMAD R4, R7, R25, R26 ;  /* 0x0000001907047224 */ /* 0x004fe400078e021a */
[----:B---3--:R-:W-:Y:S02]  /*79f0*/  IMAD R6, R5, R32, R6 ;  /* 0x0000002005067224 */ /* 0x008fe400078e0206 */
[----:B------:R-:W-:Y:S02]  /*7a00*/  IMAD R5, R4, R23, R9 ;  /* 0x0000001704057224 */ /* 0x000fe400078e0209 */
[----:B------:R-:W-:-:S02]  /*7a10*/  IMAD.MOV.U32 R8, RZ, RZ, 0x1 ;  /* 0x00000001ff087424 */ /* 0x000fc400078e00ff */
[----:B------:R-:W-:Y:S01]  /*7a20*/  IMAD.MOV.U32 R7, RZ, RZ, R21 ;  /* 0x000000ffff077224 */ /* 0x000fe200078e0015 */
[----:B------:R-:W-:Y:S02]  /*7a30*/  SEL R19, R5, R6, !P0 ;  /* 0x0000000605137207 */ /* 0x000fe40004000000 */
[----:B------:R-:W-:-:S07]  /*7a40*/  SEL R12, R6, R5, !P0 ;  /* 0x00000005060c7207 */ /* 0x000fce0004000000 */
.L_x_162:
[----:B------:R-:W-:-:S08]  /*7a50*/  NOP ;  /* 0x0000000000007918 */ /* 0x000fd00000000000 */
[----:B------:R-:W0:-:S00]  /*7a60*/  USETMAXREG.DEALLOC.CTAPOOL 0x28 ;  /* 0x00000028000079c8 */ /* 0x000e0000080e0500 */
[----:B0-----:R-:W-:-:S13]  /*7a70*/  ISETP.NE.AND P0, PT, R3, RZ, PT ;  /* 0x000000ff0300720c */ /* 0x001fda0003f05270 */
[----:B------:R-:W-:Y:S05]  /*7a80*/  @P0 EXIT ;  /* 0x000000000000094d */ /* 0x000fea0003800000 */
[----:B------:R-:W-:Y:S01]  /*7a90*/  LOP3.LUT P0, RZ, R8, 0xff, RZ, 0xc0, !PT ;  /* 0x000000ff08ff7812 */ /* 0x000fe2000780c0ff */
[----:B------:R-:W-:Y:S02]  /*7aa0*/  IMAD.MOV.U32 R3, RZ, RZ, 0x1 ;  /* 0x00000001ff037424 */ /* 0x000fe400078e00ff */
[----:B------:R-:W-:-:S10]  /*7ab0*/  IMAD.MOV.U32 R13, RZ, RZ, RZ ;  /* 0x000000ffff0d7224 */ /* 0x000fd400078e00ff */
[----:B------:R-:W-:Y:S05]  /*7ac0*/  @!P0 BRA `(.L_x_165) ;  /* 0x0000000c00788947 */ /* 0x000fea0003800000 */
[----:B------:R-:W0:Y:S01]  /*7ad0*/  LDC R3, c[0x0][0x28c] ;  /* 0x0000a300ff037b82 */ /* 0x000e220000000800 */
[----:B------:R-:W-:Y:S01]  /*7ae0*/  ULDC UR5, c[0x0][0x658] ;  /* 0x0001960000057ab9 */ /* 0x000fe20000000800 */
[----:B------:R-:W-:Y:S01]  /*7af0*/  UMOV UR10, 0xffffffff ;  /* 0xffffffff000a7882 */ /* 0x000fe20000000000 */
[----:B------:R-:W-:Y:S01]  /*7b00*/  UMOV UR14, 0x1 ;  /* 0x00000001000e7882 */ /* 0x000fe20000000000 */
[----:B------:R-:W-:Y:S01]  /*7b10*/  USHF.L.U32 UR10, UR10, UR5, URZ ;  /* 0x000000050a0a7299 */ /* 0x000fe2000800063f */
[----:B------:R-:W-:Y:S01]  /*7b20*/  BSSY B0, `(.L_x_165) ;  /* 0x00000d8000007945 */ /* 0x000fe20003800000 */
[----:B------:R-:W-:Y:S01]  /*7b30*/  IMAD.MOV.U32 R11, RZ, RZ, 0x1 ;  /* 0x00000001ff0b7424 */ /* 0x000fe200078e00ff */
[----:B------:R-:W-:Y:S01]  /*7b40*/  LOP3.LUT R10, R18, 0x2, RZ, 0xfc, !PT ;  /* 0x00000002120a7812 */ /* 0x000fe200078efcff */
[----:B------:R-:W1:Y:S01]  /*7b50*/  S2UR UR9, SR_CgaCtaId ;  /* 0x00000000000979c3 */ /* 0x000e620000008800 */
[----:B------:R-:W-:Y:S01]  /*7b60*/  ULOP3.LUT UR13, URZ, UR10, URZ, 0x33, !UPT ;  /* 0x0000000a3f0d7292 */ /* 0x000fe2000f8e333f */
[----:B------:R-:W-:Y:S01]  /*7b70*/  IMAD.MOV.U32 R13, RZ, RZ, RZ ;  /* 0x000000ffff0d7224 */ /* 0x000fe200078e00ff */
[----:B------:R-:W-:Y:S01]  /*7b80*/  ULDC UR4, c[0x0][0x600] ;  /* 0x0001800000047ab9 */ /* 0x000fe20000000800 */
[----:B------:R-:W-:Y:S01]  /*7b90*/  UMOV UR19, 0x11 ;  /* 0x0000001100137882 */ /* 0x000fe20000000000 */
[----:B------:R-:W-:-:S02]  /*7ba0*/  UIADD3 UR4, UR4, -0x1, URZ ;  /* 0xffffffff04047890 */ /* 0x000fc4000fffe03f */
[----:B------:R-:W-:Y:S01]  /*7bb0*/  USHF.L.U32 UR5, UR14, UR5, URZ ;  /* 0x000000050e057299 */ /* 0x000fe2000800063f */
[----:B------:R-:W-:Y:S01]  /*7bc0*/  ULDC.64 UR26, c[0x0][0x198] ;  /* 0x00006600001a7ab9 */ /* 0x000fe20000000a00 */
[----:B0-----:R-:W-:-:S05]  /*7bd0*/  VIADD R3, R3, 0x1f ;  /* 0x0000001f03037836 */ /* 0x001fca0000000000 */
[----:B------:R-:W-:Y:S01]  /*7be0*/  SHF.R.S32.HI R4, RZ, 0x1f, R3 ;  /* 0x0000001fff047819 */ /* 0x000fe20000011403 */
[----:B-1----:R-:W-:-:S03]  /*7bf0*/  USHF.R.U32.HI UR24, URZ, 0x2, UR9 ;  /* 0x000000023f187899 */ /* 0x002fc60008011609 */
[----:B------:R-:W-:Y:S01]  /*7c00*/  LEA.HI R4, R4, R3, RZ, 0x5 ;  /* 0x0000000304047211 */ /* 0x000fe200078f28ff */
[----:B------:R-:W-:Y:S01]  /*7c10*/  ULOP3.LUT UR8, UR9, 0x3, URZ, 0xc0, !UPT ;  /* 0x0000000309087892 */ /* 0x000fe2000f8ec03f */
[----:B------:R-:W-:Y:S01]  /*7c20*/  IMAD.MOV.U32 R3, RZ, RZ, 0x1 ;  /* 0x00000001ff037424 */ /* 0x000fe200078e00ff */
[----:B------:R-:W-:Y:S01]  /*7c30*/  USHF.L.U32 UR6, UR9, 0x4, URZ ;  /* 0x0000000409067899 */ /* 0x000fe2000800063f */
[----:B------:R-:W-:Y:S01]  /*7c40*/  SHF.R.S32.HI R8, RZ, 0x5, R4 ;  /* 0x00000005ff087819 */ /* 0x000fe20000011404 */
[----:B------:R-:W-:Y:S02]  /*7c50*/  USHF.L.U32 UR7, UR9, 0x9, URZ ;  /* 0x0000000909077899 */ /* 0x000fe4000800063f */
[----:B------:R-:W-:Y:S02]  /*7c60*/  ULOP3.LUT UR9, UR9, 0xfffffffc, URZ, 0xc0, !UPT ;  /* 0xfffffffc09097892 */ /* 0x000fe4000f8ec03f */
[----:B------:R-:W-:Y:S01]  /*7c70*/  UISETP.GT.U32.AND UP0, UPT, UR8, 0xffff, UPT ;  /* 0x0000ffff0800788c */ /* 0x000fe2000bf04070 */
[----:B------:R-:W-:Y:S01]  /*7c80*/  VIADD R9, R8, 0x1 ;  /* 0x0000000108097836 */ /* 0x000fe20000000000 */
[----:B------:R-:W-:-:S02]  /*7c90*/  ULOP3.LUT UR11, UR9, 0x1, URZ, 0xfc, !UPT ;  /* 0x00000001090b7892 */ /* 0x000fc4000f8efc3f */
[----:B------:R-:W-:Y:S02]  /*7ca0*/  ULOP3.LUT UR12, UR9, 0x2, URZ, 0xfc, !UPT ;  /* 0x00000002090c7892 */ /* 0x000fe4000f8efc3f */
[----:B------:R-:W-:Y:S02]  /*7cb0*/  USHF.L.U32 UR10, UR14, UR9, URZ ;  /* 0x000000090e0a7299 */ /* 0x000fe4000800063f */
[----:B------:R-:W-:Y:S02]  /*7cc0*/  ULOP3.LUT UR9, UR9, 0x3, URZ, 0xfc, !UPT ;  /* 0x0000000309097892 */ /* 0x000fe4000f8efc3f */
[----:B------:R-:W-:Y:S02]  /*7cd0*/  USHF.L.U32 UR11, UR14, UR11, URZ ;  /* 0x0000000b0e0b7299 */ /* 0x000fe4000800063f */
[----:B------:R-:W-:Y:S02]  /*7ce0*/  USHF.L.U32 UR12, UR14, UR12, URZ ;  /* 0x0000000c0e0c7299 */ /* 0x000fe4000800063f */
[----:B------:R-:W-:-:S02]  /*7cf0*/  USEL UR8, UR8, 0xffff, !UP0 ;  /* 0x0000ffff08087887 */ /* 0x000fc4000c000000 */
[----:B------:R-:W-:Y:S02]  /*7d00*/  USHF.L.U32 UR9, UR14, UR9, URZ ;  /* 0x000000090e097299 */ /* 0x000fe4000800063f */
[----:B------:R-:W-:Y:S02]  /*7d10*/  ULOP3.LUT UR10, UR12, UR10, UR11, 0xfe, !UPT ;  /* 0x0000000a0c0a7292 */ /* 0x000fe4000f8efe0b */
[----:B------:R-:W-:Y:S02]  /*7d20*/  ULOP3.LUT UR8, UR8, 0xffff, URZ, 0xc0, !UPT ;  /* 0x0000ffff08087892 */ /* 0x000fe4000f8ec03f */
[----:B------:R-:W-:Y:S02]  /*7d30*/  ULOP3.LUT UR6, UR6, 0x30, URZ, 0xc0, !UPT ;  /* 0x0000003006067892 */ /* 0x000fe4000f8ec03f */
[----:B------:R-:W-:Y:S02]  /*7d40*/  ULOP3.LUT UR7, UR7, 0x600, URZ, 0xc0, !UPT ;  /* 0x0000060007077892 */ /* 0x000fe4000f8ec03f */
[----:B------:R-:W-:-:S02]  /*7d50*/  ULOP3.LUT UR18, UR10, UR9, URZ, 0xfc, !UPT ;  /* 0x000000090a127292 */ /* 0x000fc4000f8efc3f */
[----:B------:R-:W-:-:S12]  /*7d60*/  USHF.L.U32 UR19, UR19, UR8, URZ ;  /* 0x0000000813137299 */ /* 0x000fd8000800063f */
.L_x_176:
[----:B------:R-:W-:-:S03]  /*7d70*/  UMOV UR8, 0xffffffff ;  /* 0xffffffff00087882 */ /* 0x000fc60000000000 */
[----:B------:R-:W-:Y:S05]  /*7d80*/  BRA.DIV UR8, `(.L_x_166) ;  /* 0x0000001208ac7947 */ /* 0x000fea000b800000 */
[----:B------:R-:W-:-:S13]  /*7d90*/  ELECT P6, URZ, PT ;  /* 0x00000000003f782f */ /* 0x000fda00038c0000 */
.L_x_194:
[----:B------:R-:W0:Y:S01]  /*7da0*/  LDC R4, c[0x0][0x28c] ;  /* 0x0000a300ff047b82 */ /* 0x000e220000000800 */
[----:B------:R-:W-:Y:S01]  /*7db0*/  BSSY B1, `(.L_x_167) ;  /* 0x000003c000017945 */ /* 0x000fe20003800000 */
[----:B0-----:R-:W-:-:S13]  /*7dc0*/  ISETP.LT.OR P6, PT, R4, 0x1, !P6 ;  /* 0x000000010400780c */ /* 0x001fda00077c1670 */
[----:B------:R-:W-:Y:S05]  /*7dd0*/  @P6 BRA `(.L_x_168) ;  /* 0x0000000000e46947 */ /* 0x000fea0003800000 */
[----:B------:R-:W-:Y:S01]  /*7de0*/  LEA R12, R12, UR24, 0x1 ;  /* 0x000000180c0c7c11 */ /* 0x000fe2000f8e08ff */
[----:B------:R-:W-:Y:S01]  /*7df0*/  IMAD.MOV.U32 R20, RZ, RZ, RZ ;  /* 0x000000ffff147224 */ /* 0x000fe200078e00ff */
[----:B------:R-:W-:Y:S01]  /*7e00*/  LEA R19, R19, UR6, 0x6 ;  /* 0x0000000613137c11 */ /* 0x000fe2000f8e30ff */
[----:B------:R-:W-:Y:S02]  /*7e10*/  IMAD.MOV.U32 R4, RZ, RZ, R9 ;  /* 0x000000ffff047224 */ /* 0x000fe400078e0009 */
[----:B------:R-:W-:Y:S02]  /*7e20*/  IMAD.MOV.U32 R5, RZ, RZ, R3 ;  /* 0x000000ffff057224 */ /* 0x000fe400078e0003 */
[----:B------:R-:W-:Y:S02]  /*7e30*/  IMAD.MOV.U32 R6, RZ, RZ, R13 ;  /* 0x000000ffff067224 */ /* 0x000fe400078e000d */
[----:B------:R-:W-:-:S07]  /*7e40*/  IMAD.SHL.U32 R15, R12, 0x80, RZ ;  /* 0x000000800c0f7824 */ /* 0x000fce00078e00ff */
.L_x_171:
[----:B------:R-:W0:Y:S01]  /*7e50*/  S2R R21, SR_CgaCtaId ;  /* 0x0000000000157919 */ /* 0x000e220000008800 */
[----:B------:R-:W-:Y:S02]  /*7e60*/  MOV R12, 0x400 ;  /* 0x00000400000c7802 */ /* 0x000fe40000000f00 */
[----:B------:R-:W-:-:S13]  /*7e70*/  ISETP.NE.AND P1, PT, R0, RZ, PT ;  /* 0x000000ff0000720c */ /* 0x000fda0003f25270 */
[----:B------:R-:W1:Y:S01]  /*7e80*/  @!P1 LDC R14, c[0x0][0x500] ;  /* 0x00014000ff0e9b82 */ /* 0x000e620000000800 */
[----:B0-----:R-:W-:Y:S02]  /*7e90*/  LEA R23, R21, R12, 0x18 ;  /* 0x0000000c15177211 */ /* 0x001fe400078ec0ff */
[----:B------:R-:W-:-:S03]  /*7ea0*/  SHF.L.U32 R12, R5, 0x1f, RZ ;  /* 0x0000001f050c7819 */ /* 0x000fc600000006ff */
[----:B------:R-:W-:-:S04]  /*7eb0*/  IMAD R21, R6, 0x8, R23 ;  /* 0x0000000806157824 */ /* 0x000fc800078e0217 */
[----:B------:R-:W0:Y:S02]  /*7ec0*/  SYNCS.PHASECHK.TRANS64.TRYWAIT P0, [R21+URZ+0x58], R12 ;  /* 0x0000580c150075a7 */ /* 0x000e24000800017f */
[----:B01----:R-:W-:Y:S05]  /*7ed0*/  @!P0 BRA `(.L_x_169) ;  /* 0x0000001000788947 */ /* 0x003fea0003800000 */
.L_x_195:
[----:B0-----:R-:W-:Y:S01]  /*7ee0*/  PRMT R12, R10, 0x9910, RZ ;  /* 0x000099100a0c7816 */ /* 0x001fe200000000ff */
[----:B------:R0:W-:Y:S03]  /*7ef0*/  @!P1 SYNCS.ARRIVE.TRANS64 RZ, [R21+URZ], R14 ;  /* 0x0000000e15ff99a7 */ /* 0x0001e6000800003f */
[----:B------:R-:W-:-:S13]  /*7f00*/  ISETP.NE.AND P0, PT, R12, 0x2, PT ;  /* 0x000000020c00780c */ /* 0x000fda0003f05270 */
[----:B0-----:R-:W-:Y:S05]  /*7f10*/  @P0 BRA `(.L_x_170) ;  /* 0x0000000000040947 */ /* 0x001fea0003800000 */
[----:B------:R-:W-:Y:S01]  /*7f20*/  BPT.TRAP 0x1 ;  /* 0x000000040000795c */ /* 0x000fe20000300000 */
.L_x_170:
[----:B------:R-:W-:Y:S01]  /*7f30*/  LEA R12, R6, UR24, 0x1 ;  /* 0x00000018060c7c11 */ /* 0x000fe2000f8e08ff */
[----:B------:R-:W-:Y:S01]  /*7f40*/  VIADD R4, R4, 0xffffffff ;  /* 0xffffffff04047836 */ /* 0x000fe20000000000 */
[----:B------:R-:W-:Y:S01]  /*7f50*/  R2UR UR22, R15 ;  /* 0x000000000f1672ca */ /* 0x000fe200000e0000 */
[----:B------:R-:W-:Y:S01]  /*7f60*/  UIADD3 UR14, UP0, UR26, 0xf0, URZ ;  /* 0x000000f01a0e7890 */ /* 0x000fe2000ff1e03f */
[----:B------:R-:W-:Y:S01]  /*7f70*/  R2UR UR9, R21 ;  /* 0x00000000150972ca */ /* 0x000fe200000e0000 */
[----:B------:R-:W-:Y:S01]  /*7f80*/  IMAD.SHL.U32 R12, R12, 0x1000, RZ ;  /* 0x000010000c0c7824 */ /* 0x000fe200078e00ff */
[----:B------:R-:W-:Y:S01]  /*7f90*/  R2UR UR10, R20 ;  /* 0x00000000140a72ca */ /* 0x000fe200000e0000 */
[----:B------:R-:W-:Y:S01]  /*7fa0*/  UIADD3 UR28, UP1, UR26, 0x1f0, URZ ;  /* 0x000001f01a1c7890 */ /* 0x000fe2000ff3e03f */
[----:B------:R-:W-:Y:S01]  /*7fb0*/  R2UR UR12, R7 ;  /* 0x00000000070c72ca */ /* 0x000fe200000e0000 */
[--C-:B------:R-:W-:Y:S01]  /*7fc0*/  IMAD R14, R12, 0x2, R23.reuse ;  /* 0x000000020c0e7824 */ /* 0x100fe200078e0217 */
[----:B------:R-:W-:Y:S01]  /*7fd0*/  LEA R12, R6, UR7, 0xb ;  /* 0x00000007060c7c11 */ /* 0x000fe2000f8e58ff */
[----:B------:R-:W-:Y:S01]  /*7fe0*/  UIADD3.X UR15, URZ, UR27, URZ, UP0, !UPT ;  /* 0x0000001b3f0f7290 */ /* 0x000fe200087fe43f */
[----:B------:R-:W-:Y:S01]  /*7ff0*/  R2UR UR23, R19 ;  /* 0x00000000131772ca */ /* 0x000fe200000e0000 */
[----:B------:R-:W-:Y:S01]  /*8000*/  UPRMT UR20, URZ, 0x5410, UR19 ;  /* 0x000054103f147896 */ /* 0x000fe20008000013 */
[----:B------:R-:W-:Y:S01]  /*8010*/  R2UR UR8, R14 ;  /* 0x000000000e0872ca */ /* 0x000fe200000e0000 */
[----:B------:R-:W-:Y:S01]  /*8020*/  IMAD R12, R12, 0x2, R23 ;  /* 0x000000020c0c7824 */ /* 0x000fe200078e0217 */
[----:B------:R-:W-:Y:S01]  /*8030*/  ISETP.GT.AND P1, PT, R4, 0x1, PT ;  /* 0x000000010400780c */ /* 0x000fe20003f24270 */
[----:B------:R-:W-:Y:S01]  /*8040*/  VIADD R6, R6, 0x1 ;  /* 0x0000000106067836 */ /* 0x000fe20000000000 */
[----:B------:R-:W-:Y:S01]  /*8050*/  UPRMT UR25, URZ, 0x5410, UR18 ;  /* 0x000054103f197896 */ /* 0x000fe20008000012 */
[----:B------:R-:W-:Y:S01]  /*8060*/  VIADD R20, R20, 0x20 ;  /* 0x0000002014147836 */ /* 0x000fe20000000000 */
[----:B------:R-:W-:Y:S01]  /*8070*/  R2UR UR11, R12 ;  /* 0x000000000c0b72ca */ /* 0x000fe200000e0000 */
[----:B------:R-:W-:Y:S01]  /*8080*/  UIADD3.X UR29, URZ, UR27, URZ, UP1, !UPT ;  /* 0x0000001b3f1d7290 */ /* 0x000fe20008ffe43f */
[----:B------:R-:W-:Y:S01]  /*8090*/  ISETP.NE.AND P0, PT, R6, 0xb, PT ;  /* 0x0000000b0600780c */ /* 0x000fe20003f05270 */
[----:B------:R-:W-:Y:S01]  /*80a0*/  UMOV UR16, 0x0 ;  /* 0x0000000000107882 */ /* 0x000fe20000000000 */
[----:B------:R-:W-:-:S02]  /*80b0*/  UMOV UR17, 0x10000000 ;  /* 0x1000000000117882 */ /* 0x000fc40000000000 */
[----:B------:R-:W-:Y:S01]  /*80c0*/  SEL R12, RZ, 0x1, P0 ;  /* 0x00000001ff0c7807 */ /* 0x000fe20000000000 */
[----:B------:R-:W-:Y:S01]  /*80d0*/  UIADD3 UR8, UR8, 0x180, URZ ;  /* 0x0000018008087890 */ /* 0x000fe2000fffe03f */
[----:B------:R-:W-:Y:S02]  /*80e0*/  SEL R6, R6, RZ, P0 ;  /* 0x000000ff06067207 */ /* 0x000fe40000000000 */
[----:B------:R-:W-:-:S03]  /*80f0*/  LOP3.LUT R5, R5, R12, RZ, 0x3c, !PT ;  /* 0x0000000c05057212 */ /* 0x000fc600078e3cff */
[----:B------:R-:W-:-:S03]  /*8100*/  UIADD3 UR21, UR11, 0x2c180, URZ ;  /* 0x0002c1800b157890 */ /* 0x000fc6000fffe03f */
[----:B------:R-:W-:Y:S02]  /*8110*/  UMOV UR11, UR22 ;  /* 0x00000016000b7c82 */ /* 0x000fe40008000000 */
[----:B------:R0:W-:Y:S02]  /*8120*/  UTMALDG.3D.MULTICAST [UR8], [UR14], UR20, desc[UR16] ;  /* 0x000010080e0073b4 */ /* 0x0001e40008011814 */
[----:B0-----:R-:W-:Y:S01]  /*8130*/  UMOV UR8, UR21 ;  /* 0x0000001500087c82 */ /* 0x001fe20008000000 */
[----:B------:R-:W-:Y:S02]  /*8140*/  UMOV UR11, UR23 ;  /* 0x00000017000b7c82 */ /* 0x000fe40008000000 */
[----:B------:R0:W-:Y:S02]  /*8150*/  UTMALDG.3D.MULTICAST [UR8], [UR28], UR25, desc[UR16] ;  /* 0x000010081c0073b4 */ /* 0x0001e40008011819 */
[----:B0-----:R-:W-:Y:S05]  /*8160*/  @P1 BRA `(.L_x_171) ;  /* 0xfffffffc00381947 */ /* 0x001fea000383ffff */
.L_x_168:
[----:B------:R-:W-:Y:S05]  /*8170*/  BSYNC B1 ;  /* 0x0000000000017941 */ /* 0x000fea0003800000 */
.L_x_167:
[----:B------:R-:W-:Y:S01]  /*8180*/  LOP3.LUT P1, RZ, R11, 0xff, RZ, 0xc0, !PT ;  /* 0x000000ff0bff7812 */ /* 0x000fe2000782c0ff */
[C---:B------:R-:W-:Y:S01]  /*8190*/  IMAD.IADD R13, R8.reuse, 0x1, R13 ;  /* 0x00000001080d7824 */ /* 0x040fe200078e020d */
[----:B------:R-:W-:Y:S01]  /*81a0*/  ULDC.64 UR8, c[0x0][0x650] ;  /* 0x0001940000087ab9 */ /* 0x000fe20000000a00 */
[C---:B------:R-:W-:Y:S01]  /*81b0*/  ISETP.GE.U32.AND P2, PT, R8.reuse, 0xb, PT ;  /* 0x0000000b0800780c */ /* 0x040fe20003f46070 */
[----:B------:R-:W-:Y:S01]  /*81c0*/  BSSY B1, `(.L_x_172) ;  /* 0x000006b000017945 */ /* 0x000fe20003800000 */
[----:B------:R-:W-:Y:S01]  /*81d0*/  IMAD.MOV.U32 R12, RZ, RZ, -0x1 ;  /* 0xffffffffff0c7424 */ /* 0x000fe200078e00ff */
[----:B------:R-:W-:Y:S01]  /*81e0*/  ISETP.GT.U32.AND P0, PT, R13, 0xa, PT ;  /* 0x0000000a0d00780c */ /* 0x000fe20003f04070 */
[----:B------:R-:W-:Y:S01]  /*81f0*/  IMAD.MOV.U32 R19, RZ, RZ, -0x1 ;  /* 0xffffffffff137424 */ /* 0x000fe200078e00ff */
[----:B------:R-:W-:Y:S01]  /*8200*/  PRMT R11, RZ, 0x7610, R11 ;  /* 0x00007610ff0b7816 */ /* 0x000fe2000000000b */
[----:B------:R-:W-:Y:S01]  /*8210*/  IMAD.MOV.U32 R7, RZ, RZ, -0x1 ;  /* 0xffffffffff077424 */ /* 0x000fe200078e00ff */
[----:B------:R-:W-:-:S03]  /*8220*/  ISETP.LT.U32.AND P0, PT, R8, 0xb, P0 ;  /* 0x0000000b0800780c */ /* 0x000fc60000701070 */
[----:B------:R-:W0:Y:S01]  /*8230*/  @P1 S2R R5, SR_CgaCtaId ;  /* 0x0000000000051919 */ /* 0x000e220000008800 */
[----:B------:R-:W-:-:S04]  /*8240*/  @P1 MOV R4, 0x400 ;  /* 0x0000040000041802 */ /* 0x000fc80000000f00 */
[----:B0-----:R-:W-:Y:S01]  /*8250*/  @P1 LEA R6, R5, R4, 0x18 ;  /* 0x0000000405061211 */ /* 0x001fe200078ec0ff */
[----:B------:R-:W-:Y:S01]  /*8260*/  IMAD.WIDE.U32 R4, R13, -0x45d1745d, RZ ;  /* 0xba2e8ba30d047825 */ /* 0x000fe200078e00ff */
[----:B------:R-:W-:Y:S02]  /*8270*/  SEL R4, RZ, 0x1, !P0 ;  /* 0x00000001ff047807 */ /* 0x000fe40004000000 */
[----:B------:R0:W-:Y:S01]  /*8280*/  @P1 SYNCS.ARRIVE.TRANS64.A1T0 RZ, [R6+URZ+0xc8], RZ ;  /* 0x0000c8ff06ff19a7 */ /* 0x0001e2000810003f */
[----:B------:R-:W-:Y:S02]  /*8290*/  IADD3 R16, P1, R16, UR36, RZ ;  /* 0x0000002410107c10 */ /* 0x000fe4000ff3e0ff */
[----:B------:R-:W-:Y:S02]  /*82a0*/  LOP3.LUT R3, R3, R4, RZ, 0x3c, !PT ;  /* 0x0000000403037212 */ /* 0x000fe400078e3cff */
[----:B------:R-:W-:Y:S02]  /*82b0*/  IADD3.X R17, R17, UR42, RZ, P1, !PT ;  /* 0x0000002a11117c10 */ /* 0x000fe40008ffe4ff */
[----:B------:R-:W-:-:S02]  /*82c0*/  ISETP.GE.U32.AND P0, PT, R16, UR8, PT ;  /* 0x0000000810007c0c */ /* 0x000fc4000bf06070 */
[----:B0-----:R-:W-:Y:S02]  /*82d0*/  SHF.R.U32.HI R6, RZ, 0x3, R5 ;  /* 0x00000003ff067819 */ /* 0x001fe40000011605 */
[----:B------:R-:W-:Y:S02]  /*82e0*/  ISETP.GE.U32.AND.EX P0, PT, R17, UR9, PT, P0 ;  /* 0x0000000911007c0c */ /* 0x000fe4000bf06100 */
[----:B------:R-:W-:Y:S01]  /*82f0*/  @P2 LOP3.LUT R3, R3, 0x1, R6, 0x78, !PT ;  /* 0x0000000103032812 */ /* 0x000fe200078e7806 */
[----:B------:R-:W-:Y:S01]  /*8300*/  IMAD R13, R6, -0xb, R13 ;  /* 0xfffffff5060d7824 */ /* 0x000fe200078e020d */
[----:B------:R-:W-:-:S09]  /*8310*/  PRMT R4, RZ, 0x7610, R4 ;  /* 0x00007610ff047816 */ /* 0x000fd20000000004 */
[----:B------:R-:W-:Y:S05]  /*8320*/  @P0 BRA `(.L_x_173) ;  /* 0x0000000400500947 */ /* 0x000fea0003800000 */
[----:B------:R-:W0:Y:S01]  /*8330*/  S2R R15, SR_CTAID.X ;  /* 0x00000000000f7919 */ /* 0x000e220000002500 */
[----:B------:R-:W-:Y:S01]  /*8340*/  ULDC.64 UR8, c[0x0][0x628] ;  /* 0x00018a0000087ab9 */ /* 0x000fe20000000a00 */
[----:B------:R-:W1:Y:S01]  /*8350*/  LDC R20, c[0x0][0x144] ;  /* 0x00005100ff147b82 */ /* 0x000e620000000800 */
[----:B------:R-:W-:Y:S01]  /*8360*/  ISETP.NE.U32.AND P0, PT, RZ, UR8, PT ;  /* 0x00000008ff007c0c */ /* 0x000fe2000bf05070 */
[----:B------:R-:W2:Y:S01]  /*8370*/  S2R R12, SR_CTAID.Y ;  /* 0x00000000000c7919 */ /* 0x000ea20000002600 */
[----:B------:R-:W-:Y:S01]  /*8380*/  ULDC UR10, c[0x0][0x150] ;  /* 0x00005400000a7ab9 */ /* 0x000fe20000000800 */
[----:B------:R-:W-:Y:S01]  /*8390*/  ULDC UR11, c[0x0][0x630] ;  /* 0x00018c00000b7ab9 */ /* 0x000fe20000000800 */
[----:B------:R-:W-:Y:S01]  /*83a0*/  ISETP.NE.AND.EX P0, PT, RZ, UR9, PT, P0 ;  /* 0x00000009ff007c0c */ /* 0x000fe2000bf05300 */
[----:B------:R-:W-:Y:S01]  /*83b0*/  IMAD.MOV.U32 R4, RZ, RZ, R16 ;  /* 0x000000ffff047224 */ /* 0x000fe200078e0010 */
[----:B0-----:R-:W-:-:S05]  /*83c0*/  I2FP.F32.U32 R5, R15 ;  /* 0x0000000f00057245 */ /* 0x001fca0000201000 */
[----:B------:R-:W-:Y:S01]  /*83d0*/  FMUL R21, R5, UR10 ;  /* 0x0000000a05157c20 */ /* 0x000fe20008400000 */
[----:B------:R-:W-:-:S05]  /*83e0*/  IMAD.MOV.U32 R5, RZ, RZ, R17 ;  /* 0x000000ffff057224 */ /* 0x000fca00078e0011 */
[----:B--2---:R-:W-:Y:S05]  /*83f0*/  @!P0 BRA `(.L_x_174) ;  /* 0x0000000000288947 */ /* 0x004fea0003800000 */
[----:B------:R-:W-:Y:S02]  /*8400*/  ULDC UR10, c[0x0][0x634] ;  /* 0x00018d00000a7ab9 */ /* 0x000fe40000000800 */
[----:B------:R-:W-:-:S05]  /*8410*/  IADD3 R5, P0, R16, UR10, RZ ;  /* 0x0000000a10057c10 */ /* 0x000fca000ff1e0ff */
[----:B------:R-:W-:-:S04]  /*8420*/  IMAD.X R19, RZ, RZ, R17, P0 ;  /* 0x000000ffff137224 */ /* 0x000fc800000e0611 */
[----:B------:R-:W-:-:S04]  /*8430*/  IMAD.WIDE.U32 R6, R19, UR8, RZ ;  /* 0x0000000813067c25 */ /* 0x000fc8000f8e00ff */
[----:B------:R-:W-:-:S04]  /*8440*/  IMAD.WIDE.U32 R6, P0, R5, UR9, R6 ;  /* 0x0000000905067c25 */ /* 0x000fc8000f800006 */
[----:B------:R-:W-:-:S04]  /*8450*/  IMAD.WIDE.U32 R4, R5, UR8, RZ ;  /* 0x0000000805047c25 */ /* 0x000fc8000f8e00ff */
[----:B------:R-:W-:Y:S01]  /*8460*/  IMAD.MOV.U32 R4, RZ, RZ, R7 ;  /* 0x000000ffff047224 */ /* 0x000fe200078e0007 */
[----:B------:R-:W-:Y:S01]  /*8470*/  IADD3 RZ, P1, R5, R6, RZ ;  /* 0x0000000605ff7210 */ /* 0x000fe20007f3e0ff */
[----:B------:R-:W-:-:S04]  /*8480*/  IMAD.X R5, RZ, RZ, RZ, P0 ;  /* 0x000000ffff057224 */ /* 0x000fc800000e06ff */
[----:B------:R-:W-:-:S08]  /*8490*/  IMAD.WIDE.U32.X R4, R19, UR9, R4, P1 ;  /* 0x0000000913047c25 */ /* 0x000fd000088e0404 */
.L_x_174:
[--C-:B------:R-:W-:Y:S01]  /*84a0*/  SHF.R.U64 R14, R4, UR11, R5.reuse ;  /* 0x0000000b040e7c19 */ /* 0x100fe20008001205 */
[----:B------:R-:W0:Y:S01]  /*84b0*/  F2I.U32.TRUNC.NTZ R21, R21 ;  /* 0x0000001500157305 */ /* 0x000e22000020f000 */
[----:B------:R-:W-:Y:S01]  /*84c0*/  SHF.R.U32.HI R4, RZ, UR11, R5 ;  /* 0x0000000bff047c19 */ /* 0x000fe20008011605 */
[----:B------:R-:W-:Y:S01]  /*84d0*/  ULDC.64 UR8, c[0x0][0x620] ;  /* 0x0001880000087ab9 */ /* 0x000fe20000000a00 */
[----:B------:R-:W-:Y:S01]  /*84e0*/  IADD3 R7, P0, RZ, -R14, RZ ;  /* 0x8000000eff077210 */ /* 0x000fe20007f1e0ff */
[----:B------:R-:W-:-:S04]  /*84f0*/  ULDC.64 UR10, c[0x0][0x640] ;  /* 0x00019000000a7ab9 */ /* 0x000fc80000000a00 */
[----:B------:R-:W-:Y:S01]  /*8500*/  IMAD.X R4, RZ, RZ, ~R4, P0 ;  /* 0x000000ffff047224 */ /* 0x000fe200000e0e04 */
[----:B------:R-:W-:-:S03]  /*8510*/  ISETP.NE.U32.AND P0, PT, RZ, UR10, PT ;  /* 0x0000000aff007c0c */ /* 0x000fc6000bf05070 */
[----:B------:R-:W-:Y:S01]  /*8520*/  IMAD R6, R4, UR8, RZ ;  /* 0x0000000804067c24 */ /* 0x000fe2000f8e02ff */
[----:B------:R-:W-:Y:S01]  /*8530*/  ISETP.NE.AND.EX P0, PT, RZ, UR11, PT, P0 ;  /* 0x0000000bff007c0c */ /* 0x000fe2000bf05300 */
[----:B------:R-:W-:Y:S01]  /*8540*/  IMAD.WIDE.U32 R4, R7, UR8, R16 ;  /* 0x0000000807047c25 */ /* 0x000fe2000f8e0010 */
[----:B------:R-:W-:-:S03]  /*8550*/  ULDC UR8, c[0x0][0x618] ;  /* 0x0001860000087ab9 */ /* 0x000fc60000000800 */
[----:B------:R-:W-:Y:S01]  /*8560*/  IMAD R7, R7, UR9, R6 ;  /* 0x0000000907077c24 */ /* 0x000fe2000f8e0206 */
[----:B------:R-:W-:Y:S01]  /*8570*/  ULDC UR9, c[0x0][0x154] ;  /* 0x0000550000097ab9 */ /* 0x000fe20000000800 */
[----:B0-----:R-:W-:Y:S02]  /*8580*/  IMAD.MOV R6, RZ, RZ, -R21 ;  /* 0x000000ffff067224 */ /* 0x001fe400078e0a15 */
[----:B------:R-:W0:Y:S01]  /*8590*/  LDC R21, c[0x0][0x148] ;  /* 0x00005200ff157b82 */ /* 0x000e220000000800 */
[----:B------:R-:W-:Y:S02]  /*85a0*/  IMAD.IADD R5, R5, 0x1, R7 ;  /* 0x0000000105057824 */ /* 0x000fe400078e0207 */
[----:B-1----:R-:W-:Y:S01]  /*85b0*/  IMAD R15, R20, R6, R15 ;  /* 0x00000006140f7224 */ /* 0x002fe200078e020f */
[----:B------:R-:W-:Y:S02]  /*85c0*/  I2FP.F32.U32 R6, R12 ;  /* 0x0000000c00067245 */ /* 0x000fe40000201000 */
[----:B------:R-:W-:-:S02]  /*85d0*/  SHF.R.U64 R19, R4, UR8, R5 ;  /* 0x0000000804137c19 */ /* 0x000fc40008001205 */
[----:B------:R-:W-:Y:S01]  /*85e0*/  SHF.R.U32.HI R4, RZ, UR8, R5 ;  /* 0x00000008ff047c19 */ /* 0x000fe20008011605 */
[----:B------:R-:W-:Y:S01]  /*85f0*/  FMUL R6, R6, UR9 ;  /* 0x0000000906067c20 */ /* 0x000fe20008400000 */
[----:B------:R-:W-:Y:S02]  /*8600*/  ULDC UR8, c[0x0][0x608] ;  /* 0x0001820000087ab9 */ /* 0x000fe40000000800 */
[--C-:B------:R-:W-:Y:S01]  /*8610*/  SHF.R.U64 R22, R19, UR8, R4.reuse ;  /* 0x0000000813167c19 */ /* 0x100fe20008001204 */
[----:B------:R1:W2:Y:S01]  /*8620*/  F2I.U32.TRUNC.NTZ R24, R6 ;  /* 0x0000000600187305 */ /* 0x0002a2000020f000 */
[----:B------:R-:W-:Y:S01]  /*8630*/  SHF.R.U32.HI R5, RZ, UR8, R4 ;  /* 0x00000008ff057c19 */ /* 0x000fe20008011604 */
[----:B------:R-:W-:-:S03]  /*8640*/  ULDC UR8, c[0x0][0x658] ;  /* 0x0001960000087ab9 */ /* 0x000fc60000000800 */
[--C-:B------:R-:W-:Y:S02]  /*8650*/  SHF.R.U64 R20, R22, UR8, R5.reuse ;  /* 0x0000000816147c19 */ /* 0x100fe40008001205 */
[----:B------:R-:W-:-:S03]  /*8660*/  SHF.R.U32.HI R23, RZ, UR8, R5 ;  /* 0x00000008ff177c19 */ /* 0x000fc60008011605 */
[----:B------:R-:W-:Y:S02]  /*8670*/  IMAD.MOV.U32 R4, RZ, RZ, R20 ;  /* 0x000000ffff047224 */ /* 0x000fe400078e0014 */
[----:B------:R-:W-:Y:S01]  /*8680*/  IMAD.MOV.U32 R5, RZ, RZ, R23 ;  /* 0x000000ffff057224 */ /* 0x000fe200078e0017 */
[----:B-1----:R-:W-:Y:S06]  /*8690*/  @!P0 BRA `(.L_x_175) ;  /* 0x0000000000288947 */ /* 0x002fec0003800000 */
        /* <DEDUP_REMOVED lines=10> */
.L_x_175:
[----:B------:R-:W-:Y:S01]  /*8740*/  ISETP.NE.AND P0, PT, R2, 0x1, PT ;  /* 0x000000010200780c */ /* 0x000fe20003f05270 */
[----:B------:R-:W-:Y:S01]  /*8750*/  ULDC UR8, c[0x0][0x648] ;  /* 0x0001920000087ab9 */ /* 0x000fe20000000800 */
[----:B------:R-:W-:Y:S01]  /*8760*/  LOP3.LUT R22, R22, UR13, RZ, 0xc0, !PT ;  /* 0x0000000d16167c12 */ /* 0x000fe2000f8ec0ff */
[----:B--2---:R-:W-:Y:S01]  /*8770*/  IMAD.MOV R24, RZ, RZ, -R24 ;  /* 0x000000ffff187224 */ /* 0x004fe200078e0a18 */
[----:B------:R-:W-:Y:S01]  /*8780*/  SHF.R.U64 R5, R4, UR8, R5 ;  /* 0x0000000804057c19 */ /* 0x000fe20008001205 */
[----:B------:R-:W-:Y:S01]  /*8790*/  ULDC UR8, c[0x0][0x638] ;  /* 0x00018e0000087ab9 */ /* 0x000fe20000000800 */
[----:B------:R-:W-:Y:S01]  /*87a0*/  LOP3.LUT R19, R19, UR4, RZ, 0xc0, !PT ;  /* 0x0000000413137c12 */ /* 0x000fe2000f8ec0ff */
[----:B------:R-:W-:Y:S01]  /*87b0*/  ULDC UR9, c[0x0][0x610] ;  /* 0x0001840000097ab9 */ /* 0x000fe20000000800 */
[----:B------:R-:W-:Y:S02]  /*87c0*/  IMAD.MOV.U32 R4, RZ, RZ, 0x1 ;  /* 0x00000001ff047424 */ /* 0x000fe400078e00ff */
[----:B------:R-:W-:-:S02]  /*87d0*/  IMAD.MOV R7, RZ, RZ, -R5 ;  /* 0x000000ffff077224 */ /* 0x000fc400078e0a05 */
[----:B------:R-:W-:Y:S02]  /*87e0*/  IMAD R22, R5, UR5, R22 ;  /* 0x0000000505167c24 */ /* 0x000fe4000f8e0216 */
[----:B0-----:R-:W-:Y:S02]  /*87f0*/  @P0 IMAD R15, R21, R24, R12 ;  /* 0x00000018150f0224 */ /* 0x001fe400078e020c */
[----:B------:R-:W-:Y:S01]  /*8800*/  IMAD R20, R7, UR8, R20 ;  /* 0x0000000807147c24 */ /* 0x000fe2000f8e0214 */
[----:B------:R-:W-:Y:S01]  /*8810*/  ULDC UR8, c[0x0][0x600] ;  /* 0x0001800000087ab9 */ /* 0x000fe20000000800 */
[----:B------:R-:W-:Y:S02]  /*8820*/  IMAD R15, R22, UR9, R15 ;  /* 0x00000009160f7c24 */ /* 0x000fe4000f8e020f */
[----:B------:R-:W-:Y:S02]  /*8830*/  IMAD R20, R20, UR8, R19 ;  /* 0x0000000814147c24 */ /* 0x000fe4000f8e0213 */
[----:B------:R-:W-:-:S03]  /*8840*/  IMAD.MOV.U32 R7, RZ, RZ, R14 ;  /* 0x000000ffff077224 */ /* 0x000fc600078e000e */
[----:B------:R-:W-:Y:S02]  /*8850*/  SEL R19, R20, R15, !P0 ;  /* 0x0000000f14137207 */ /* 0x000fe40004000000 */
[----:B------:R-:W-:-:S07]  /*8860*/  SEL R12, R15, R20, !P0 ;  /* 0x000000140f0c7207 */ /* 0x000fce0004000000 */
.L_x_173:
[----:B------:R-:W-:Y:S05]  /*8870*/  BSYNC B1 ;  /* 0x0000000000017941 */ /* 0x000fea0003800000 */
.L_x_172:
[----:B------:R-:W-:-:S13]  /*8880*/  LOP3.LUT P0, RZ, R4, 0xff, RZ, 0xc0, !PT ;  /* 0x000000ff04ff7812 */ /* 0x000fda000780c0ff */
[----:B------:R-:W-:Y:S05]  /*8890*/  @P0 BRA `(.L_x_176) ;  /* 0xfffffff400340947 */ /* 0x000fea000383ffff */
[----:B------:R-:W-:Y:S05]  /*88a0*/  BSYNC B0 ;  /* 0x0000000000007941 */ /* 0x000fea0003800000 */
.L_x_165:
[----:B------:R-:W-:-:S03]  /*88b0*/  UMOV UR8, 0xffffffff ;  /* 0xffffffff00087882 */ /* 0x000fc60000000000 */
[----:B------:R-:W-:Y:S05]  /*88c0*/  BRA.DIV UR8, `(.L_x_177) ;  /* 0x0000000a08107947 */ /* 0x000fea000b800000 */
[----:B------:R-:W-:-:S13]  /*88d0*/  ELECT P6, URZ, PT ;  /* 0x00000000003f782f */ /* 0x000fda00038c0000 */
.L_x_198:
[----:B------:R-:W-:Y:S04]  /*88e0*/  BSSY B0, `(.L_x_178) ;  /* 0x000006a000007945 */ /* 0x000fe80003800000 */
[----:B------:R-:W-:Y:S05]  /*88f0*/  @!P6 BRA `(.L_x_179) ;  /* 0x0000000400a0e947 */ /* 0x000fea0003800000 */
[----:B------:R-:W-:-:S04]  /*8900*/  LOP3.LUT R18, R18, 0x2, RZ, 0xfc, !PT ;  /* 0x0000000212127812 */ /* 0x000fc800078efcff */
[----:B------:R-:W-:-:S13]  /*8910*/  ISETP.NE.AND P0, PT, R18, 0x3, PT ;  /* 0x000000031200780c */ /* 0x000fda0003f05270 */
[----:B------:R-:W-:Y:S05]  /*8920*/  @!P0 BRA `(.L_x_180) ;  /* 0x0000000000048947 */ /* 0x000fea0003800000 */
[----:B------:R-:W-:Y:S01]  /*8930*/  BPT.TRAP 0x1 ;  /* 0x000000040000795c */ /* 0x000fe20000300000 */
.L_x_180:
[----:B------:R-:W0:Y:S01]  /*8940*/  S2R R5, SR_CgaCtaId ;  /* 0x0000000000057919 */ /* 0x000e220000008800 */
[----:B------:R-:W-:Y:S02]  /*8950*/  MOV R0, 0x400 ;  /* 0x0000040000007802 */ /* 0x000fe40000000f00 */
[----:B------:R-:W-:Y:S02]  /*8960*/  SHF.L.U32 R4, R3, 0x1f, RZ ;  /* 0x0000001f03047819 */ /* 0x000fe400000006ff */
[----:B0-----:R-:W-:-:S05]  /*8970*/  LEA R0, R5, R0, 0x18 ;  /* 0x0000000005007211 */ /* 0x001fca00078ec0ff */
[----:B------:R-:W-:-:S04]  /*8980*/  VIADD R0, R0, 0x58 ;  /* 0x0000005800007836 */ /* 0x000fc80000000000 */
[C---:B------:R-:W-:Y:S02]  /*8990*/  IMAD R7, R13.reuse, 0x8, R0 ;  /* 0x000000080d077824 */ /* 0x040fe400078e0200 */
[----:B------:R-:W-:Y:S02]  /*89a0*/  VIADD R13, R13, 0x1 ;  /* 0x000000010d0d7836 */ /* 0x000fe40000000000 */
[----:B------:R-:W0:Y:S03]  /*89b0*/  SYNCS.PHASECHK.TRANS64.TRYWAIT P0, [R7+URZ], R4 ;  /* 0x00000004070075a7 */ /* 0x000e26000800017f */
[----:B------:R-:W-:-:S04]  /*89c0*/  ISETP.NE.AND P1, PT, R13, 0xb, PT ;  /* 0x0000000b0d00780c */ /* 0x000fc80003f25270 */
[----:B------:R-:W-:Y:S02]  /*89d0*/  SEL R2, RZ, 0x1, P1 ;  /* 0x00000001ff027807 */ /* 0x000fe40000800000 */
[----:B------:R-:W-:Y:S02]  /*89e0*/  SEL R13, R13, RZ, P1 ;  /* 0x000000ff0d0d7207 */ /* 0x000fe40000800000 */
[----:B------:R-:W-:-:S03]  /*89f0*/  LOP3.LUT R6, R3, R2, RZ, 0x3c, !PT ;  /* 0x0000000203067212 */ /* 0x000fc600078e3cff */
[----:B------:R-:W-:Y:S01]  /*8a00*/  IMAD R8, R13, 0x8, R0 ;  /* 0x000000080d087824 */ /* 0x000fe200078e0200 */
[----:B------:R-:W-:Y:S01]  /*8a10*/  SHF.L.U32 R5, R6, 0x1f, RZ ;  /* 0x0000001f06057819 */ /* 0x000fe200000006ff */
[----:B0-----:R-:W-:Y:S06]  /*8a20*/  @!P0 BRA `(.L_x_181) ;  /* 0x0000000400d88947 */ /* 0x001fec0003800000 */
.L_x_199:
[----:B------:R-:W1:Y:S01]  /*8a30*/  SYNCS.PHASECHK.TRANS64.TRYWAIT P0, [R8+URZ], R5 ;  /* 0x00000005080075a7 */ /* 0x000e62000800017f */
[----:B------:R-:W-:-:S05]  /*8a40*/  VIADD R2, R13, 0x1 ;  /* 0x000000010d027836 */ /* 0x000fca0000000000 */
[----:B------:R-:W-:-:S04]  /*8a50*/  ISETP.NE.AND P1, PT, R2, 0xb, PT ;  /* 0x0000000b0200780c */ /* 0x000fc80003f25270 */
[----:B------:R-:W-:Y:S02]  /*8a60*/  SEL R3, RZ, 0x1, P1 ;  /* 0x00000001ff037807 */ /* 0x000fe40000800000 */
[----:B0-----:R-:W-:Y:S02]  /*8a70*/  SEL R7, R2, RZ, P1 ;  /* 0x000000ff02077207 */ /* 0x001fe40000800000 */
[----:B------:R-:W-:-:S03]  /*8a80*/  LOP3.LUT R6, R6, R3, RZ, 0x3c, !PT ;  /* 0x0000000306067212 */ /* 0x000fc600078e3cff */
[----:B------:R-:W-:Y:S01]  /*8a90*/  IMAD R9, R7, 0x8, R0 ;  /* 0x0000000807097824 */ /* 0x000fe200078e0200 */
[----:B------:R-:W-:Y:S01]  /*8aa0*/  SHF.L.U32 R4, R6, 0x1f, RZ ;  /* 0x0000001f06047819 */ /* 0x000fe200000006ff */
[----:B-1----:R-:W-:Y:S06]  /*8ab0*/  @!P0 BRA `(.L_x_182) ;  /* 0x0000000400c88947 */ /* 0x002fec0003800000 */
.L_x_200:
[----:B------:R-:W1:Y:S01]  /*8ac0*/  SYNCS.PHASECHK.TRANS64.TRYWAIT P0, [R9+URZ], R4 ;  /* 0x00000004090075a7 */ /* 0x000e62000800017f */
[----:B------:R-:W-:-:S05]  /*8ad0*/  VIADD R2, R7, 0x1 ;  /* 0x0000000107027836 */ /* 0x000fca0000000000 */
[----:B------:R-:W-:-:S04]  /*8ae0*/  ISETP.NE.AND P1, PT, R2, 0xb, PT ;  /* 0x0000000b0200780c */ /* 0x000fc80003f25270 */
[----:B------:R-:W-:Y:S02]  /*8af0*/  SEL R3, RZ, 0x1, P1 ;  /* 0x00000001ff037807 */ /* 0x000fe40000800000 */
[----:B------:R-:W-:Y:S02]  /*8b00*/  SEL R7, R2, RZ, P1 ;  /* 0x000000ff02077207 */ /* 0x000fe40000800000 */
[----:B------:R-:W-:-:S03]  /*8b10*/  LOP3.LUT R6, R6, R3, RZ, 0x3c, !PT ;  /* 0x0000000306067212 */ /* 0x000fc600078e3cff */
[----:B0-----:R-:W-:Y:S01]  /*8b20*/  IMAD R8, R7, 0x8, R0 ;  /* 0x0000000807087824 */ /* 0x001fe200078e0200 */
[----:B------:R-:W-:Y:S01]  /*8b30*/  SHF.L.U32 R5, R6, 0x1f, RZ ;  /* 0x0000001f06057819 */ /* 0x000fe200000006ff */
[----:B-1----:R-:W-:Y:S06]  /*8b40*/  @!P0 BRA `(.L_x_183) ;  /* 0x0000000400b88947 */ /* 0x002fec0003800000 */
.L_x_201:
        /* <DEDUP_REMOVED lines=9> */
.L_x_202:
        /* <DEDUP_REMOVED lines=9> */
.L_x_203:
        /* <DEDUP_REMOVED lines=9> */
.L_x_204:
        /* <DEDUP_REMOVED lines=9> */
.L_x_205:
        /* <DEDUP_REMOVED lines=9> */
.L_x_206:
[----:B------:R-:W1:Y:S01]  /*8e20*/  SYNCS.PHASECHK.TRANS64.TRYWAIT P0, [R9+URZ], R4 ;  /* 0x00000004090075a7 */ /* 0x000e62000800017f */
[----:B------:R-:W-:-:S05]  /*8e30*/  VIADD R2, R7, 0x1 ;  /* 0x0000000107027836 */ /* 0x000fca0000000000 */
[----:B------:R-:W-:-:S04]  /*8e40*/  ISETP.NE.AND P1, PT, R2, 0xb, PT ;  /* 0x0000000b0200780c */ /* 0x000fc80003f25270 */
[----:B------:R-:W-:Y:S02]  /*8e50*/  SEL R3, RZ, 0x1, P1 ;  /* 0x00000001ff037807 */ /* 0x000fe40000800000 */
[----:B------:R-:W-:Y:S02]  /*8e60*/  SEL R7, R2, RZ, P1 ;  /* 0x000000ff02077207 */ /* 0x000fe40000800000 */
[----:B------:R-:W-:-:S03]  /*8e70*/  LOP3.LUT R11, R6, R3, RZ, 0x3c, !PT ;  /* 0x00000003060b7212 */ /* 0x000fc600078e3cff */
[----:B------:R-:W-:Y:S01]  /*8e80*/  IMAD R6, R7, 0x8, R0 ;  /* 0x0000000807067824 */ /* 0x000fe200078e0200 */
[----:B0-----:R-:W-:Y:S01]  /*8e90*/  SHF.L.U32 R5, R11, 0x1f, RZ ;  /* 0x0000001f0b057819 */ /* 0x001fe200000006ff */
[----:B-1----:R-:W-:Y:S06]  /*8ea0*/  @!P0 BRA `(.L_x_189) ;  /* 0x0000000400588947 */ /* 0x002fec0003800000 */
.L_x_207:
[----:B------:R-:W1:Y:S01]  /*8eb0*/  SYNCS.PHASECHK.TRANS64.TRYWAIT P0, [R6+URZ], R5 ;  /* 0x00000005060075a7 */ /* 0x000e62000800017f */
[----:B------:R-:W-:-:S05]  /*8ec0*/  VIADD R2, R7, 0x1 ;  /* 0x0000000107027836 */ /* 0x000fca0000000000 */
[----:B------:R-:W-:-:S04]  /*8ed0*/  ISETP.NE.AND P1, PT, R2, 0xb, PT ;  /* 0x0000000b0200780c */ /* 0x000fc80003f25270 */
[----:B0-----:R-:W-:Y:S02]  /*8ee0*/  SEL R4, RZ, 0x1, P1 ;  /* 0x00000001ff047807 */ /* 0x001fe40000800000 */
[----:B------:R-:W-:Y:S02]  /*8ef0*/  SEL R3, R2, RZ, P1 ;  /* 0x000000ff02037207 */ /* 0x000fe40000800000 */
[----:B------:R-:W-:Y:S01]  /*8f00*/  LOP3.LUT R4, R11, R4, RZ, 0x3c, !PT ;  /* 0x000000040b047212 */ /* 0x000fe200078e3cff */
[----:B-1----:R-:W-:Y:S06]  /*8f10*/  @!P0 BRA `(.L_x_190) ;  /* 0x0000000400508947 */ /* 0x002fec0003800000 */
.L_x_208:
[----:B------:R-:W-:Y:S01]  /*8f20*/  IMAD R3, R3, 0x8, R0 ;  /* 0x0000000803037824 */ /* 0x000fe200078e0200 */
[----:B------:R-:W-:-:S07]  /*8f30*/  SHF.L.U32 R0, R4, 0x1f, RZ ;  /* 0x0000001f04007819 */ /* 0x000fce00000006ff */
.L_x_191:
[----:B-1----:R1:W2:Y:S02]  /*8f40*/  SYNCS.PHASECHK.TRANS64.TRYWAIT P0, [R3+URZ], R0 ;  /* 0x00000000030075a7 */ /* 0x0022a4000800017f */
[----:B--2---:R-:W-:Y:S05]  /*8f50*/  @!P0 NANOSLEEP.SYNCS 0x989680 ;  /* 0x009896800000895d */ /* 0x004fea0003900000 */
[----:B------:R-:W2:Y:S02]  /*8f60*/  @!P0 SYNCS.PHASECHK.TRANS64 P0, [R3+URZ], R0 ;  /* 0x00000000030085a7 */ /* 0x000ea4000800007f */
[----:B--2---:R-:W-:Y:S05]  /*8f70*/  @!P0 BRA `(.L_x_191) ;  /* 0xfffffffc00f08947 */ /* 0x004fea000383ffff */
.L_x_179:
[----:B------:R-:W-:Y:S05]  /*8f80*/  BSYNC B0 ;  /* 0x0000000000007941 */ /* 0x000fea0003800000 */
.L_x_178:
[----:B------:R-:W-:Y:S05]  /*8f90*/  EXIT ;  /* 0x000000000000794d */ /* 0x000fea0003800000 */
.L_x_22:
[----:B-1----:R1:W2:Y:S02]  /*8fa0*/  SYNCS.PHASECHK.TRANS64.TRYWAIT P1, [R3+URZ], R0 ;  /* 0x00000000030075a7 */ /* 0x0022a4000802017f */
[----:B--2---:R-:W-:Y:S05]  /*8fb0*/  @!P1 NANOSLEEP.SYNCS 0x989680 ;  /* 0x009896800000995d */ /* 0x004fea0003900000 */
[----:B------:R-:W2:Y:S02]  /*8fc0*/  @!P1 SYNCS.PHASECHK.TRANS64 P1, [R3+URZ], R0 ;  /* 0x00000000030095a7 */ /* 0x000ea4000802007f */
[----:B--2---:R-:W-:Y:S05]  /*8fd0*/  @!P1 BRA `(.L_x_22) ;  /* 0xfffffffc00f09947 */ /* 0x004fea000383ffff */
[----:B------:R-:W-:Y:S05]  /*8fe0*/  BRA `(.L_x_21) ;  /* 0xffffff8800447947 */ /* 0x000fea000383ffff */
.L_x_27:
[----:B-1----:R1:W2:Y:S02]  /*8ff0*/  SYNCS.PHASECHK.TRANS64.TRYWAIT P1, [R5+URZ], R4 ;  /* 0x00000004050075a7 */ /* 0x0022a4000802017f */
[----:B--2---:R-:W-:Y:S05]  /*9000*/  @!P1 NANOSLEEP.SYNCS 0x989680 ;  /* 0x009896800000995d */ /* 0x004fea0003900000 */
[----:B------:R-:W2:Y:S02]  /*9010*/  @!P1 SYNCS.PHASECHK.TRANS64 P1, [R5+URZ], R4 ;  /* 0x00000004050095a7 */ /* 0x000ea4000802007f */
[----:B--2---:R-:W-:Y:S05]  /*9020*/  @!P1 BRA `(.L_x_27) ;  /* 0xfffffffc00f09947 */ /* 0x004fea000383ffff */
[----:B------:R-:W-:Y:S05]  /*9030*/  BRA `(.L_x_26) ;  /* 0xffffff8c00187947 */ /* 0x000fea000383ffff */
.L_x_166:
[----:B------:R-:W-:Y:S01]  /*9040*/  BSSY B1, `(.L_x_192) ;  /* 0x0000006000017945 */ /* 0x000fe20003800000 */
[----:B------:R-:W-:-:S07]  /*9050*/  IMAD.MOV.U32 R15, RZ, RZ, -0x1 ;  /* 0xffffffffff0f7424 */ /* 0x000fce00078e00ff */
[----:B------:R-:W-:Y:S05]  /*9060*/  WARPSYNC.COLLECTIVE R15, `(.L_x_193) ;  /* 0x000000000f0c7348 */ /* 0x000fea0003c00000 */
[----:B------:R-:W-:Y:S02]  /*9070*/  ELECT P6, UR62, PT ;  /* 0x00000000003e782f */ /* 0x000fe400038c0000 */
[----:B------:R-:W-:Y:S01]  /*9080*/  MOV R14, UR62 ;  /* 0x0000003e000e7c02 */ /* 0x000fe20008000f00 */
[----:B------:R-:W-:Y:S10]  /*9090*/  ENDCOLLECTIVE ;  /* 0x000000000000791b */ /* 0x000ff40003800000 */
.L_x_193:
[----:B------:R-:W-:Y:S05]  /*90a0*/  BSYNC B1 ;  /* 0x0000000000017941 */ /* 0x000fea0003800000 */
.L_x_192:
[----:B------:R-:W-:Y:S05]  /*90b0*/  BRA `(.L_x_194) ;  /* 0xffffffec00387947 */ /* 0x000fea000383ffff */
.L_x_169:
[----:B0-----:R0:W1:Y:S02]  /*90c0*/  SYNCS.PHASECHK.TRANS64.TRYWAIT P0, [R21+URZ+0x58], R12 ;  /* 0x0000580c150075a7 */ /* 0x001064000800017f */
[----:B-1----:R-:W-:Y:S05]  /*90d0*/  @!P0 NANOSLEEP.SYNCS 0x989680 ;  /* 0x009896800000895d */ /* 0x002fea0003900000 */
[----:B------:R-:W1:Y:S02]  /*90e0*/  @!P0 SYNCS.PHASECHK.TRANS64 P0, [R21+URZ+0x58], R12 ;  /* 0x0000580c150085a7 */ /* 0x000e64000800007f */
[----:B-1----:R-:W-:Y:S05]  /*90f0*/  @!P0 BRA `(.L_x_169) ;  /* 0xfffffffc00f08947 */ /* 0x002fea000383ffff */
[----:B------:R-:W-:Y:S05]  /*9100*/  BRA `(.L_x_195) ;  /* 0xffffffec00747947 */ /* 0x000fea000383ffff */
.L_x_177:
[----:B------:R-:W-:Y:S01]  /*9110*/  BSSY B0, `(.L_x_196) ;  /* 0x0000006000007945 */ /* 0x000fe20003800000 */
[----:B------:R-:W-:-:S07]  /*9120*/  IMAD.MOV.U32 R15, RZ, RZ, -0x1 ;  /* 0xffffffffff0f7424 */ /* 0x000fce00078e00ff */
[----:B------:R-:W-:Y:S05]  /*9130*/  WARPSYNC.COLLECTIVE R15, `(.L_x_197) ;  /* 0x000000000f0c7348 */ /* 0x000fea0003c00000 */
[----:B------:R-:W-:Y:S02]  /*9140*/  ELECT P6, UR62, PT ;  /* 0x00000000003e782f */ /* 0x000fe400038c0000 */
[----:B------:R-:W-:Y:S01]  /*9150*/  MOV R14, UR62 ;  /* 0x0000003e000e7c02 */ /* 0x000fe20008000f00 */
[----:B------:R-:W-:Y:S10]  /*9160*/  ENDCOLLECTIVE ;  /* 0x000000000000791b */ /* 0x000ff40003800000 */
.L_x_197:
[----:B------:R-:W-:Y:S05]  /*9170*/  BSYNC B0 ;  /* 0x0000000000007941 */ /* 0x000fea0003800000 */
.L_x_196:
[----:B------:R-:W-:Y:S05]  /*9180*/  BRA `(.L_x_198) ;  /* 0xfffffff400d47947 */ /* 0x000fea000383ffff */
.L_x_181:
[----:B0-----:R0:W1:Y:S02]  /*9190*/  SYNCS.PHASECHK.TRANS64.TRYWAIT P0, [R7+URZ], R4 ;  /* 0x00000004070075a7 */ /* 0x001064000800017f */
[----:B-1----:R-:W-:Y:S05]  /*91a0*/  @!P0 NANOSLEEP.SYNCS 0x989680 ;  /* 0x009896800000895d */ /* 0x002fea0003900000 */
[----:B------:R-:W1:Y:S02]  /*91b0*/  @!P0 SYNCS.PHASECHK.TRANS64 P0, [R7+URZ], R4 ;  /* 0x00000004070085a7 */ /* 0x000e64000800007f */
[----:B-1----:R-:W-:Y:S05]  /*91c0*/  @!P0 BRA `(.L_x_181) ;  /* 0xfffffffc00f08947 */ /* 0x002fea000383ffff */
[----:B------:R-:W-:Y:S05]  /*91d0*/  BRA `(.L_x_199) ;  /* 0xfffffff800147947 */ /* 0x000fea000383ffff */
.L_x_182:
[----:B0-----:R0:W1:Y:S02]  /*91e0*/  SYNCS.PHASECHK.TRANS64.TRYWAIT P0, [R8+URZ], R5 ;  /* 0x00000005080075a7 */ /* 0x001064000800017f */
[----:B-1----:R-:W-:Y:S05]  /*91f0*/  @!P0 NANOSLEEP.SYNCS 0x989680 ;  /* 0x009896800000895d */ /* 0x002fea0003900000 */
[----:B------:R-:W1:Y:S02]  /*9200*/  @!P0 SYNCS.PHASECHK.TRANS64 P0, [R8+URZ], R5 ;  /* 0x00000005080085a7 */ /* 0x000e64000800007f */
[----:B-1----:R-:W-:Y:S05]  /*9210*/  @!P0 BRA `(.L_x_182) ;  /* 0xfffffffc00f08947 */ /* 0x002fea000383ffff */
[----:B------:R-:W-:Y:S05]  /*9220*/  BRA `(.L_x_200) ;  /* 0xfffffff800247947 */ /* 0x000fea000383ffff */
.L_x_183:
[----:B0-----:R0:W1:Y:S02]  /*9230*/  SYNCS.PHASECHK.TRANS64.TRYWAIT P0, [R9+URZ], R4 ;  /* 0x00000004090075a7 */ /* 0x001064000800017f */
[----:B-1----:R-:W-:Y:S05]  /*9240*/  @!P0 NANOSLEEP.SYNCS 0x989680 ;  /* 0x009896800000895d */ /* 0x002fea0003900000 */
[----:B------:R-:W1:Y:S02]  /*9250*/  @!P0 SYNCS.PHASECHK.TRANS64 P0, [R9+URZ], R4 ;  /* 0x00000004090085a7 */ /* 0x000e64000800007f */
[----:B-1----:R-:W-:Y:S05]  /*9260*/  @!P0 BRA `(.L_x_183) ;  /* 0xfffffffc00f08947 */ /* 0x002fea000383ffff */
[----:B------:R-:W-:Y:S05]  /*9270*/  BRA `(.L_x_201) ;  /* 0xfffffff800347947 */ /* 0x000fea000383ffff */
.L_x_184:
[----:B0-----:R0:W1:Y:S02]  /*9280*/  SYNCS.PHASECHK.TRANS64.TRYWAIT P0, [R8+URZ], R5 ;  /* 0x00000005080075a7 */ /* 0x001064000800017f */
[----:B-1----:R-:W-:Y:S05]  /*9290*/  @!P0 NANOSLEEP.SYNCS 0x989680 ;  /* 0x009896800000895d */ /* 0x002fea0003900000 */
[----:B------:R-:W1:Y:S02]  /*92a0*/  @!P0 SYNCS.PHASECHK.TRANS64 P0, [R8+URZ], R5 ;  /* 0x00000005080085a7 */ /* 0x000e64000800007f */
[----:B-1----:R-:W-:Y:S05]  /*92b0*/  @!P0 BRA `(.L_x_184) ;  /* 0xfffffffc00f08947 */ /* 0x002fea000383ffff */
[----:B------:R-:W-:Y:S05]  /*92c0*/  BRA `(.L_x_202) ;  /* 0xfffffff800447947 */ /* 0x000fea000383ffff */
.L_x_185:
[----:B0-----:R0:W1:Y:S02]  /*92d0*/  SYNCS.PHASECHK.TRANS64.TRYWAIT P0, [R9+URZ], R4 ;  /* 0x00000004090075a7 */ /* 0x001064000800017f */
[----:B-1----:R-:W-:Y:S05]  /*92e0*/  @!P0 NANOSLEEP.SYNCS 0x989680 ;  /* 0x009896800000895d */ /* 0x002fea0003900000 */
[----:B------:R-:W1:Y:S02]  /*92f0*/  @!P0 SYNCS.PHASECHK.TRANS64 P0, [R9+URZ], R4 ;  /* 0x00000004090085a7 */ /* 0x000e64000800007f */
[----:B-1----:R-:W-:Y:S05]  /*9300*/  @!P0 BRA `(.L_x_185) ;  /* 0xfffffffc00f08947 */ /* 0x002fea000383ffff */
[----:B------:R-:W-:Y:S05]  /*9310*/  BRA `(.L_x_203) ;  /* 0xfffffff800547947 */ /* 0x000fea000383ffff */
.L_x_186:
[----:B0-----:R0:W1:Y:S02]  /*9320*/  SYNCS.PHASECHK.TRANS64.TRYWAIT P0, [R8+URZ], R5 ;  /* 0x00000005080075a7 */ /* 0x001064000800017f */
[----:B-1----:R-:W-:Y:S05]  /*9330*/  @!P0 NANOSLEEP.SYNCS 0x989680 ;  /* 0x009896800000895d */ /* 0x002fea0003900000 */
[----:B------:R-:W1:Y:S02]  /*9340*/  @!P0 SYNCS.PHASECHK.TRANS64 P0, [R8+URZ], R5 ;  /* 0x00000005080085a7 */ /* 0x000e64000800007f */
[----:B-1----:R-:W-:Y:S05]  /*9350*/  @!P0 BRA `(.L_x_186) ;  /* 0xfffffffc00f08947 */ /* 0x002fea000383ffff */
[----:B------:R-:W-:Y:S05]  /*9360*/  BRA `(.L_x_204) ;  /* 0xfffffff800647947 */ /* 0x000fea000383ffff */
.L_x_187:
[----:B0-----:R0:W1:Y:S02]  /*9370*/  SYNCS.PHASECHK.TRANS64.TRYWAIT P0, [R9+URZ], R4 ;  /* 0x00000004090075a7 */ /* 0x001064000800017f */
[----:B-1----:R-:W-:Y:S05]  /*9380*/  @!P0 NANOSLEEP.SYNCS 0x989680 ;  /* 0x009896800000895d */ /* 0x002fea0003900000 */
[----:B------:R-:W1:Y:S02]  /*9390*/  @!P0 SYNCS.PHASECHK.TRANS64 P0, [R9+URZ], R4 ;  /* 0x00000004090085a7 */ /* 0x000e64000800007f */
[----:B-1----:R-:W-:Y:S05]  /*93a0*/  @!P0 BRA `(.L_x_187) ;  /* 0xfffffffc00f08947 */ /* 0x002fea000383ffff */
[----:B------:R-:W-:Y:S05]  /*93b0*/  BRA `(.L_x_205) ;  /* 0xfffffff800747947 */ /* 0x000fea000383ffff */
.L_x_188:
[----:B0-----:R0:W1:Y:S02]  /*93c0*/  SYNCS.PHASECHK.TRANS64.TRYWAIT P0, [R8+URZ], R5 ;  /* 0x00000005080075a7 */ /* 0x001064000800017f */
[----:B-1----:R-:W-:Y:S05]  /*93d0*/  @!P0 NANOSLEEP.SYNCS 0x989680 ;  /* 0x009896800000895d */ /* 0x002fea0003900000 */
[----:B------:R-:W1:Y:S02]  /*93e0*/  @!P0 SYNCS.PHASECHK.TRANS64 P0, [R8+URZ], R5 ;  /* 0x00000005080085a7 */ /* 0x000e64000800007f */
[----:B-1----:R-:W-:Y:S05]  /*93f0*/  @!P0 BRA `(.L_x_188) ;  /* 0xfffffffc00f08947 */ /* 0x002fea000383ffff */
[----:B------:R-:W-:Y:S05]  /*9400*/  BRA `(.L_x_206) ;  /* 0xfffffff800847947 */ /* 0x000fea000383ffff */
.L_x_189:
[----:B0-----:R0:W1:Y:S02]  /*9410*/  SYNCS.PHASECHK.TRANS64.TRYWAIT P0, [R9+URZ], R4 ;  /* 0x00000004090075a7 */ /* 0x001064000800017f */
[----:B-1----:R-:W-:Y:S05]  /*9420*/  @!P0 NANOSLEEP.SYNCS 0x989680 ;  /* 0x009896800000895d */ /* 0x002fea0003900000 */
[----:B------:R-:W1:Y:S02]  /*9430*/  @!P0 SYNCS.PHASECHK.TRANS64 P0, [R9+URZ], R4 ;  /* 0x00000004090085a7 */ /* 0x000e64000800007f */
[----:B-1----:R-:W-:Y:S05]  /*9440*/  @!P0 BRA `(.L_x_189) ;  /* 0xfffffffc00f08947 */ /* 0x002fea000383ffff */
[----:B------:R-:W-:Y:S05]  /*9450*/  BRA `(.L_x_207) ;  /* 0xfffffff800947947 */ /* 0x000fea000383ffff */
.L_x_190:
[----:B0-----:R0:W1:Y:S02]  /*9460*/  SYNCS.PHASECHK.TRANS64.TRYWAIT P0, [R6+URZ], R5 ;  /* 0x00000005060075a7 */ /* 0x001064000800017f */
[----:B-1----:R-:W-:Y:S05]  /*9470*/  @!P0 NANOSLEEP.SYNCS 0x989680 ;  /* 0x009896800000895d */ /* 0x002fea0003900000 */
[----:B------:R-:W1:Y:S02]  /*9480*/  @!P0 SYNCS.PHASECHK.TRANS64 P0, [R6+URZ], R5 ;  /* 0x00000005060085a7 */ /* 0x000e64000800007f */
[----:B-1----:R-:W-:Y:S05]  /*9490*/  @!P0 BRA `(.L_x_190) ;  /* 0xfffffffc00f08947 */ /* 0x002fea000383ffff */
[----:B------:R-:W-:Y:S05]  /*94a0*/  BRA `(.L_x_208) ;  /* 0xfffffff8009c7947 */ /* 0x000fea000383ffff */
.L_x_209:
[----:B------:R-:W-:-:S00]  /*94b0*/  BRA `(.L_x_209) ;  /* 0xfffffffc00fc7947 */ /* 0x000fc0000383ffff */
[----:B------:R-:W-:-:S00]  /*94c0*/  NOP ;  /* 0x0000000000007918 */ /* 0x000fc00000000000 */
        /* <DEDUP_REMOVED lines=11> */
.L_x_210:


//--------------------- .nv.global.init           --------------------------
	.section	.nv.global.init,"aw",@progbits
.nv.global.init:
	.type		$str$22,@object
	.size		$str$22,($str$23 - $str$22)
$str$22:
        /*0000*/ 	.byte	0x6b, 0x5f, 0x74, 0x69, 0x6c, 0x65, 0x5f, 0x63, 0x6f, 0x75, 0x6e, 0x74, 0x20, 0x3e, 0x3d, 0x20
        /*0010*/ 	.byte	0x31, 0x00
	.type		$str$23,@object
	.size		$str$23,(__unnamed_1 - $str$23)
$str$23:
        /*0012*/ 	.byte	0x2f, 0x74, 0x6d, 0x70, 0x2f, 0x63, 0x75, 0x74, 0x6c, 0x61, 0x73, 0x73, 0x5f, 0x73, 0x77, 0x65
        /*0022*/ 	.byte	0x65, 0x70, 0x5f, 0x73, 0x72, 0x63, 0x2f, 0x69, 0x6e, 0x63, 0x6c, 0x75, 0x64, 0x65, 0x2f, 0x63
        /*0032*/ 	.byte	0x75, 0x74, 0x6c, 0x61, 0x73, 0x73, 0x2f, 0x67, 0x65, 0x6d, 0x6d, 0x2f, 0x63, 0x6f, 0x6c, 0x6c
        /*0042*/ 	.byte	0x65, 0x63, 0x74, 0x69, 0x76, 0x65, 0x2f, 0x73, 0x6d, 0x39, 0x30, 0x5f, 0x6d, 0x6d, 0x61, 0x5f
        /*0052*/ 	.byte	0x74, 0x6d, 0x61, 0x5f, 0x67, 0x6d, 0x6d, 0x61, 0x5f, 0x73, 0x73, 0x5f, 0x77, 0x61, 0x72, 0x70
        /*0062*/ 	.byte	0x73, 0x70, 0x65, 0x63, 0x69, 0x61, 0x6c, 0x69, 0x7a, 0x65, 0x64, 0x2e, 0x68, 0x70, 0x70, 0x00
	.type		__unnamed_1,@object
	.size		__unnamed_1,(.L_0 - __unnamed_1)
__unnamed_1:
        /*0072*/ 	.byte	0x76, 0x6f, 0x69, 0x64, 0x20, 0x63, 0x75, 0x74, 0x6c, 0x61, 0x73, 0x73, 0x3a, 0x3a, 0x67, 0x65
        /* <DEDUP_REMOVED lines=181> */
        /*0bd2*/ 	.byte	0x65, 0x6e, 0x74, 0x69, 0x74, 0x79, 0x5d, 0x00
.L_0:


//--------------------- .nv.shared._ZN7cutlass13device_kernelINS_4gemm6kernel13GemmUniversalIN4cute5tupleIJiiiiEEENS1_10collective13CollectiveMmaINS1_34MainloopSm90TmaGmmaWarpSpecializedILi11ENS5_IJNS4_1CILi4EEENSA_ILi2EEENSA_ILi1EEEEEENS1_35KernelTmaWarpSpecializedCooperativeEEENS5_IJNSA_ILi256EEENSA_ILi64EEENSA_ILi32EEEEEENS_10bfloat16_tENS5_IJlSD_lEEESL_SM_NS4_8TiledMMAINS4_8MMA_AtomIJNS4_4SM904GMMA27MMA_64x64x16_F32BF16BF16_SSILNSQ_5MajorE0ELSS_0ELNSQ_7ScaleInE1ELST_1EEEEEENS4_6LayoutINS5_IJSC_SD_SD_EEENS5_IJSD_NSA_ILi0EEESY_EEEEENS5_IJNS4_10UnderscoreES11_S11_EEEEENS4_23SM90_TMA_LOAD_MULTICASTENS4_14ComposedLayoutINS4_7SwizzleILi2ELi4ELi3EEENS4_18smem_ptr_flag_bitsILi16EEENSW_INS5_IJNSA_ILi8EEESJ_EEENS5_IJSJ_SD_EEEEEEEvNS4_8identityES14_S1E_vS1F_EENS_8epilogue10collective6detail29Sm90TmaWarpSpecializedAdapterINS1I_15DefaultEpilogueISL_SM_SM_NS1H_6thread17LinearCombinationISL_Li1EffLNS1M_9ScaleType4KindE0ELNS_15FloatRoundStyleE2ESL_EENS1_15EpilogueDefaultEEEEEvvEEEEvNT_6ParamsE --------------------------
	.section	.nv.shared._ZN7cutlass13device_kernelINS_4gemm6kernel13GemmUniversalIN4cute5tupleIJiiiiEEENS1_10collective13CollectiveMmaINS1_34MainloopSm90TmaGmmaWarpSpecializedILi11ENS5_IJNS4_1CILi4EEENSA_ILi2EEENSA_ILi1EEEEEENS1_35KernelTmaWarpSpecializedCooperativeEEENS5_IJNSA_ILi256EEENSA_ILi64EEENSA_ILi32EEEEEENS_10bfloat16_tENS5_IJlSD_lEEESL_SM_NS4_8TiledMMAINS4_8MMA_AtomIJNS4_4SM904GMMA27MMA_64x64x16_F32BF16BF16_SSILNSQ_5MajorE0ELSS_0ELNSQ_7ScaleInE1ELST_1EEEEEENS4_6LayoutINS5_IJSC_SD_SD_EEENS5_IJSD_NSA_ILi0EEESY_EEEEENS5_IJNS4_10UnderscoreES11_S11_EEEEENS4_23SM90_TMA_LOAD_MULTICASTENS4_14ComposedLayoutINS4_7SwizzleILi2ELi4ELi3EEENS4_18smem_ptr_flag_bitsILi16EEENSW_INS5_IJNSA_ILi8EEESJ_EEENS5_IJSJ_SD_EEEEEEEvNS4_8identityES14_S1E_vS1F_EENS_8epilogue10collective6detail29Sm90TmaWarpSpecializedAdapterINS1I_15DefaultEpilogueISL_SM_SM_NS1H_6thread17LinearCombinationISL_Li1EffLNS1M_9ScaleType4KindE0ELNS_15FloatRoundStyleE2ESL_EENS1_15EpilogueDefaultEEEEEvvEEEEvNT_6ParamsE,"aw",@nobits
	.sectionflags	@""
	.align	16
	.zero		1024


//--------------------- .nv.shared.reserved.0     --------------------------
	.section	.nv.shared.reserved.0,"aw",@nobits
	.weak		__nv_reservedSMEM_offset_0_alias
	.size		__nv_reservedSMEM_offset_0_alias, 0, 0
	.other		__nv_reservedSMEM_offset_0_alias,@"STO_CUDA_RESERVED_SHARED STV_DEFAULT"
__nv_reservedSMEM_offset_0_alias:
	.zero		0


//--------------------- .nv.global                --------------------------
	.section	.nv.global,"aw",@nobits
.nv.global:
	.type		_ZN40_INTERNAL_8b3fcef9_4_k_cu_5046d057_177134cute1_E,@object
	.size		_ZN40_INTERNAL_8b3fcef9_4_k_cu_5046d057_177134cute1_E,(_ZN40_INTERNAL_8b3fcef9_4_k_cu_5046d057_177134cuda3std3__45__cpo6cbeginE - _ZN40_INTERNAL_8b3fcef9_4_k_cu_5046d057_177134cute1_E)
_ZN40_INTERNAL_8b3fcef9_4_k_cu_5046d057_177134cute1_E:
	.zero		1
	.type		_ZN40_INTERNAL_8b3fcef9_4_k_cu_5046d057_177134cuda3std3__45__cpo6cbeginE,@object
	.size		_ZN40_INTERNAL_8b3fcef9_4_k_cu_5046d057_177134cuda3std3__45__cpo6cbeginE,(_ZN40_INTERNAL_8b3fcef9_4_k_cu_5046d057_177134cuda3std3__48in_placeE - _ZN40_INTERNAL_8b3fcef9_4_k_cu_5046d057_177134cuda3std3__45__cpo6cbeginE)
_ZN40_INTERNAL_8b3fcef9_4_k_cu_5046d057_177134cuda3std3__45__cpo6cbeginE:
	.zero		1
	.type		_ZN40_INTERNAL_8b3fcef9_4_k_cu_5046d057_177134cuda3std3__48in_placeE,@object
	.size		_ZN40_INTERNAL_8b3fcef9_4_k_cu_5046d057_177134cuda3std3__48in_placeE,(_ZN40_INTERNAL_8b3fcef9_4_k_cu_5046d057_177134cuda3std6ranges3__45__cpo9iter_moveE - _ZN40_INTERNAL_8b3fcef9_4_k_cu_5046d057_177134cuda3std3__48in_placeE)
_ZN40_INTERNAL_8b3fcef9_4_k_cu_5046d057_177134cuda3std3__48in_placeE:
	.zero		1
	.type		_ZN40_INTERNAL_8b3fcef9_4_k_cu_5046d057_177134cuda3std6ranges3__45__cpo9iter_moveE,@object
	.size		_ZN40_INTERNAL_8b3fcef9_4_k_cu_5046d057_177134cuda3std6ranges3__45__cpo9iter_moveE,(_ZN40_INTERNAL_8b3fcef9_4_k_cu_5046d057_177134cuda3std3__45__cpo5beginE - _ZN40_INTERNAL_8b3fcef9_4_k_cu_5046d057_177134cuda3std6ranges3__45__cpo9iter_moveE)
_ZN40_INTERNAL_8b3fcef9_4_k_cu_5046d057_177134cuda3std6ranges3__45__cpo9iter_moveE:
	.zero		1
	.type		_ZN40_INTERNAL_8b3fcef9_4_k_cu_5046d057_177134cuda3std3__45__cpo5beginE,@object
	.size		_ZN40_INTERNAL_8b3fcef9_4_k_cu_5046d057_177134cuda3std3__45__cpo5beginE,(_ZN40_INTERNAL_8b3fcef9_4_k_cu_5046d057_177134cuda3std3__442_GLOBAL__N__8b3fcef9_4_k_cu_5046d057_177136ignoreE - _ZN40_INTERNAL_8b3fcef9_4_k_cu_5046d057_177134cuda3std3__45__cpo5beginE)
_ZN40_INTERNAL_8b3fcef9_4_k_cu_5046d057_177134cuda3std3__45__cpo5beginE:
	.zero		1
	.type		_ZN40_INTERNAL_8b3fcef9_4_k_cu_5046d057_177134cuda3std3__442_GLOBAL__N__8b3fcef9_4_k_cu_5046d057_177136ignoreE,@object
	.size		_ZN40_INTERNAL_8b3fcef9_4_k_cu_5046d057_177134cuda3std3__442_GLOBAL__N__8b3fcef9_4_k_cu_5046d057_177136ignoreE,(_ZN40_INTERNAL_8b3fcef9_4_k_cu_5046d057_177134cute7productE - _ZN40_INTERNAL_8b3fcef9_4_k_cu_5046d057_177134cuda3std3__442_GLOBAL__N__8b3fcef9_4_k_cu_5046d057_177136ignoreE)
_ZN40_INTERNAL_8b3fcef9_4_k_cu_5046d057_177134cuda3std3__442_GLOBAL__N__8b3fcef9_4_k_cu_5046d057_177136ignoreE:
	.zero		1
	.type		_ZN40_INTERNAL_8b3fcef9_4_k_cu_5046d057_177134cute7productE,@object
	.size		_ZN40_INTERNAL_8b3fcef9_4_k_cu_5046d057_177134cute7productE,(_ZN40_INTERNAL_8b3fcef9_4_k_cu_5046d057_177134cuda3std3__45__cpo3endE - _ZN40_INTERNAL_8b3fcef9_4_k_cu_5046d057_177134cute7productE)
_ZN40_INTERNAL_8b3fcef9_4_k_cu_5046d057_177134cute7productE:
	.zero		1
	.type		_ZN40_INTERNAL_8b3fcef9_4_k_cu_5046d057_177134cuda3std3__45__cpo3endE,@object
	.size		_ZN40_INTERNAL_8b3fcef9_4_k_cu_5046d057_177134cuda3std3__45__cpo3endE,(_ZN40_INTERNAL_8b3fcef9_4_k_cu_5046d057_177134cuda3std3__419piecewise_constructE - _ZN40_INTERNAL_8b3fcef9_4_k_cu_5046d057_177134cuda3std3__45__cpo3endE)
_ZN40_INTERNAL_8b3fcef9_4_k_cu_5046d057_177134cuda3std3__45__cpo3endE:
	.zero		1
	.type		_ZN40_INTERNAL_8b3fcef9_4_k_cu_5046d057_177134cuda3std3__419piecewise_constructE,@object
	.size		_ZN40_INTERNAL_8b3fcef9_4_k_cu_5046d057_177134cuda3std3__419piecewise_constructE,(_ZN40_INTERNAL_8b3fcef9_4_k_cu_5046d057_177134cuda3std3__45__cpo4cendE - _ZN40_INTERNAL_8b3fcef9_4_k_cu_5046d057_177134cuda3std3__419piecewise_constructE)
_ZN40_INTERNAL_8b3fcef9_4_k_cu_5046d057_177134cuda3std3__419piecewise_constructE:
	.zero		1
	.type		_ZN40_INTERNAL_8b3fcef9_4_k_cu_5046d057_177134cuda3std3__45__cpo4cendE,@object
	.size		_ZN40_INTERNAL_8b3fcef9_4_k_cu_5046d057_177134cuda3std3__45__cpo4cendE,(_ZN40_INTERNAL_8b3fcef9_4_k_cu_5046d057_177134cuda3std6ranges3__45__cpo4swapE - _ZN40_INTERNAL_8b3fcef9_4_k_cu_5046d057_177134cuda3std3__45__cpo4cendE)
_ZN40_INTERNAL_8b3fcef9_4_k_cu_5046d057_177134cuda3std3__45__cpo4cendE:
	.zero		1
	.type		_ZN40_INTERNAL_8b3fcef9_4_k_cu_5046d057_177134cuda3std6ranges3__45__cpo4swapE,@object
	.size		_ZN40_INTERNAL_8b3fcef9_4_k_cu_5046d057_177134cuda3std6ranges3__45__cpo4swapE,(.L_8 - _ZN40_INTERNAL_8b3fcef9_4_k_cu_5046d057_177134cuda3std6ranges3__45__cpo4swapE)
_ZN40_INTERNAL_8b3fcef9_4_k_cu_5046d057_177134cuda3std6ranges3__45__cpo4swapE:
	.zero		1
.L_8:


//--------------------- .nv.constant0._ZN7cutlass13device_kernelINS_4gemm6kernel13GemmUniversalIN4cute5tupleIJiiiiEEENS1_10collective13CollectiveMmaINS1_34MainloopSm90TmaGmmaWarpSpecializedILi11ENS5_IJNS4_1CILi4EEENSA_ILi2EEENSA_ILi1EEEEEENS1_35KernelTmaWarpSpecializedCooperativeEEENS5_IJNSA_ILi256EEENSA_ILi64EEENSA_ILi32EEEEEENS_10bfloat16_tENS5_IJlSD_lEEESL_SM_NS4_8TiledMMAINS4_8MMA_AtomIJNS4_4SM904GMMA27MMA_64x64x16_F32BF16BF16_SSILNSQ_5MajorE0ELSS_0ELNSQ_7ScaleInE1ELST_1EEEEEENS4_6LayoutINS5_IJSC_SD_SD_EEENS5_IJSD_NSA_ILi0EEESY_EEEEENS5_IJNS4_10UnderscoreES11_S11_EEEEENS4_23SM90_TMA_LOAD_MULTICASTENS4_14ComposedLayoutINS4_7SwizzleILi2ELi4ELi3EEENS4_18smem_ptr_flag_bitsILi16EEENSW_INS5_IJNSA_ILi8EEESJ_EEENS5_IJSJ_SD_EEEEEEEvNS4_8identityES14_S1E_vS1F_EENS_8epilogue10collective6detail29Sm90TmaWarpSpecializedAdapterINS1I_15DefaultEpilogueISL_SM_SM_NS1H_6thread17LinearCombinationISL_Li1EffLNS1M_9ScaleType4KindE0ELNS_15FloatRoundStyleE2ESL_EENS1_15EpilogueDefaultEEEEEvvEEEEvNT_6ParamsE --------------------------
	.section	.nv.constant0._ZN7cutlass13device_kernelINS_4gemm6kernel13GemmUniversalIN4cute5tupleIJiiiiEEENS1_10collective13CollectiveMmaINS1_34MainloopSm90TmaGmmaWarpSpecializedILi11ENS5_IJNS4_1CILi4EEENSA_ILi2EEENSA_ILi1EEEEEENS1_35KernelTmaWarpSpecializedCooperativeEEENS5_IJNSA_ILi256EEENSA_ILi64EEENSA_ILi32EEEEEENS_10bfloat16_tENS5_IJlSD_lEEESL_SM_NS4_8TiledMMAINS4_8MMA_AtomIJNS4_4SM904GMMA27MMA_64x64x16_F32BF16BF16_SSILNSQ_5MajorE0ELSS_0ELNSQ_7ScaleInE1ELST_1EEEEEENS4_6LayoutINS5_IJSC_SD_SD_EEENS5_IJSD_NSA_ILi0EEESY_EEEEENS5_IJNS4_10UnderscoreES11_S11_EEEEENS4_23SM90_TMA_LOAD_MULTICASTENS4_14ComposedLayoutINS4_7SwizzleILi2ELi4ELi3EEENS4_18smem_ptr_flag_bitsILi16EEENSW_INS5_IJNSA_ILi8EEESJ_EEENS5_IJSJ_SD_EEEEEEEvNS4_8identityES14_S1E_vS1F_EENS_8epilogue10collective6detail29Sm90TmaWarpSpecializedAdapterINS1I_15DefaultEpilogueISL_SM_SM_NS1H_6thread17LinearCombinationISL_Li1EffLNS1M_9ScaleType4KindE0ELNS_15FloatRoundStyleE2ESL_EENS1_15EpilogueDefaultEEEEEvvEEEEvNT_6ParamsE,"a",@progbits
	.sectionflags	@""
	.align	4
.nv.constant0._ZN7cutlass13device_kernelINS_4gemm6kernel13GemmUniversalIN4cute5tupleIJiiiiEEENS1_10collective13CollectiveMmaINS1_34MainloopSm90TmaGmmaWarpSpecializedILi11ENS5_IJNS4_1CILi4EEENSA_ILi2EEENSA_ILi1EEEEEENS1_35KernelTmaWarpSpecializedCooperativeEEENS5_IJNSA_ILi256EEENSA_ILi64EEENSA_ILi32EEEEEENS_10bfloat16_tENS5_IJlSD_lEEESL_SM_NS4_8TiledMMAINS4_8MMA_AtomIJNS4_4SM904GMMA27MMA_64x64x16_F32BF16BF16_SSILNSQ_5MajorE0ELSS_0ELNSQ_7ScaleInE1ELST_1EEEEEENS4_6LayoutINS5_IJSC_SD_SD_EEENS5_IJSD_NSA_ILi0EEESY_EEEEENS5_IJNS4_10UnderscoreES11_S11_EEEEENS4_23SM90_TMA_LOAD_MULTICASTENS4_14ComposedLayoutINS4_7SwizzleILi2ELi4ELi3EEENS4_18smem_ptr_flag_bitsILi16EEENSW_INS5_IJNSA_ILi8EEESJ_EEENS5_IJSJ_SD_EEEEEEEvNS4_8identityES14_S1E_vS1F_EENS_8epilogue10collective6detail29Sm90TmaWarpSpecializedAdapterINS1I_15DefaultEpilogueISL_SM_SM_NS1H_6thread17LinearCombinationISL_Li1EffLNS1M_9ScaleType4KindE0ELNS_15FloatRoundStyleE2ESL_EENS1_15EpilogueDefaultEEEEEvvEEEEvNT_6ParamsE:
	.zero		1664


//--------------------- SYMBOLS --------------------------

	.type		.nv.reservedSmem.offset0,@object
	.size		.nv.reservedSmem.offset0,0x4
	.type		__assertfail,@function
